def attn_fwd(
    Q,
    K,
    V,
    Out,
    Lse,
    sm_scale,
    stride_qz,
    stride_qh,
    stride_qm,
    stride_qk,
    stride_kz,
    stride_kh,
    stride_kn,
    stride_kk,
    stride_vz,
    stride_vh,
    stride_vn,
    stride_vk,
    stride_oz,
    stride_oh,
    stride_om,
    stride_ok,
    seqlen_q,
    seqlen_k,
    BLOCK_M: tl.constexpr,
    BLOCK_N: tl.constexpr,
    HEAD_DIM: tl.constexpr,
    CAUSAL: tl.constexpr,
):
    start_m = tl.program_id(0)
    off_hz = tl.program_id(1)
    q_off = off_hz * stride_qh
    k_off = off_hz * stride_kh
    v_off = off_hz * stride_vh
    offs_m = start_m * BLOCK_M + tl.arange(0, BLOCK_M)
    offs_d = tl.arange(0, HEAD_DIM)
    offs_n = tl.arange(0, BLOCK_N)
    q_ptrs = Q + q_off + offs_m[:, None] * stride_qm + offs_d[None, :] * stride_qk
    k_ptrs = K + k_off + offs_d[:, None] * stride_kk + offs_n[None, :] * stride_kn
    v_ptrs = V + v_off + offs_n[:, None] * stride_vn + offs_d[None, :] * stride_vk
    m_i = tl.full([BLOCK_M], float("-inf"), dtype=tl.float32)
    l_i = tl.zeros([BLOCK_M], dtype=tl.float32) + 1.0
    acc = tl.zeros([BLOCK_M, HEAD_DIM], dtype=tl.float32)
    q = tl.load(q_ptrs)
    acc, l_i, m_i = _attn_fwd_inner(
        acc,
        l_i,
        m_i,
        q,
        k_ptrs,
        v_ptrs,
        sm_scale,
        stride_kn,
        stride_vn,
        start_m,
        seqlen_k,
        BLOCK_M,
        BLOCK_N,
        HEAD_DIM,
        CAUSAL,
    )
    acc = acc / l_i[:, None]
    lse = m_i + tl.math.log2(l_i) / 1.4426950408889634
    o_ptrs = (
        Out
        + off_hz * stride_oh
        + offs_m[:, None] * stride_om
        + offs_d[None, :] * stride_ok
    )
    tl.store(o_ptrs, acc.to(Out.dtype.element_ty))
    tl.store(Lse + off_hz * seqlen_q + offs_m, lse)

# config = {"BLOCK_M": 32, "BLOCK_N": 16, "HEAD_DIM": 256, "arch": "sm_100", "causal": true, "dtype": "bf16", "num_stages": 2, "num_warps": 4}
# arch = sm_100


// ===== COMPILED SASS (sm_100a) =====

	.target	sm_100a

	.elftype	@"ET_EXEC"


//--------------------- .note.nv.tkinfo           --------------------------
	.section	.note.nv.tkinfo,"",@"SHT_NOTE"
	.sectionflags	@"SHF_NOTE_NV_TKINFO"
	.tkinfo
        /*0018*/ 	.word	0x00000081
        /*0030*/ 	.string	""
        /*0030*/ 	.string	"ptxas-blackwell"
        /*0030*/ 	.string	"Cuda compilation tools, release 12.9, V12.9.86"
        /*0030*/ 	.string	"Build cuda_12.9.r12.9/compiler.36037853_0"
        /*0030*/ 	.string	"-v  -suppress-debug-info  -lineinfo  -arch sm_100a "



//--------------------- .note.nv.cuver            --------------------------
	.section	.note.nv.cuver,"",@"SHT_NOTE"
	.sectionflags	@"SHF_NOTE_NV_CUVER"
        /*0018*/ 	.short	0x0001
        /*001a*/ 	.short	0x0064
        /*001c*/ 	.short	0x0001
        /*001e*/ 	.short	0x0000
        /*0020*/ 	.short	0x0001
        /*0022*/ 	.short	0x0000


//--------------------- .nv.info                  --------------------------
	.section	.nv.info,"",@"SHT_CUDA_INFO"
	.align	4


	//----- nvinfo : EIATTR_REGCOUNT
	.align		4
        /*0000*/ 	.byte	0x04, 0x2f
        /*0002*/ 	.short	(.L_2 - .L_1)
	.align		4
.L_1:
        /*0004*/ 	.word	index@(attn_fwd)
        /*0008*/ 	.word	0x000000ff


	//----- nvinfo : EIATTR_FRAME_SIZE
	.align		4
.L_2:
        /*000c*/ 	.byte	0x04, 0x11
        /*000e*/ 	.short	(.L_4 - .L_3)
	.align		4
.L_3:
        /*0010*/ 	.word	index@(attn_fwd)
        /*0014*/ 	.word	0x00000028


	//----- nvinfo : EIATTR_MIN_STACK_SIZE
	.align		4
.L_4:
        /*0018*/ 	.byte	0x04, 0x12
        /*001a*/ 	.short	(.L_6 - .L_5)
	.align		4
.L_5:
        /*001c*/ 	.word	index@(attn_fwd)
        /*0020*/ 	.word	0x00000028
.L_6:


//--------------------- .nv.info.attn_fwd         --------------------------
	.section	.nv.info.attn_fwd,"",@"SHT_CUDA_INFO"
	.sectionflags	@""
	.align	4


	//----- nvinfo : EIATTR_CUDA_API_VERSION
	.align		4
        /*0000*/ 	.byte	0x04, 0x37
        /*0002*/ 	.short	(.L_8 - .L_7)
.L_7:
        /*0004*/ 	.word	0x00000081


	//----- nvinfo : EIATTR_KPARAM_INFO
	.align		4
.L_8:
        /*0008*/ 	.byte	0x04, 0x17
        /*000a*/ 	.short	(.L_10 - .L_9)
.L_9:
        /*000c*/ 	.word	0x00000000
        /*0010*/ 	.short	0x0019
        /*0012*/ 	.short	0x0080
        /*0014*/ 	.byte	0x00, 0xf4, 0x21, 0x00


	//----- nvinfo : EIATTR_KPARAM_INFO
	.align		4
.L_10:
        /*0018*/ 	.byte	0x04, 0x17
        /*001a*/ 	.short	(.L_12 - .L_11)
.L_11:
        /*001c*/ 	.word	0x00000000
        /*0020*/ 	.short	0x0018
        /*0022*/ 	.short	0x0078
        /*0024*/ 	.byte	0x00, 0xf4, 0x21, 0x00


	//----- nvinfo : EIATTR_KPARAM_INFO
	.align		4
.L_12:
        /*0028*/ 	.byte	0x04, 0x17
        /*002a*/ 	.short	(.L_14 - .L_13)
.L_13:
        /*002c*/ 	.word	0x00000000
        /*0030*/ 	.short	0x0017
        /*0032*/ 	.short	0x0070
        /*0034*/ 	.byte	0x00, 0xf0, 0x11, 0x00


	//----- nvinfo : EIATTR_KPARAM_INFO
	.align		4
.L_14:
        /*0038*/ 	.byte	0x04, 0x17
        /*003a*/ 	.short	(.L_16 - .L_15)
.L_15:
        /*003c*/ 	.word	0x00000000
        /*0040*/ 	.short	0x0016
        /*0042*/ 	.short	0x006c
        /*0044*/ 	.byte	0x00, 0xf0, 0x11, 0x00


	//----- nvinfo : EIATTR_KPARAM_INFO
	.align		4
.L_16:
        /*0048*/ 	.byte	0x04, 0x17
        /*004a*/ 	.short	(.L_18 - .L_17)
.L_17:
        /*004c*/ 	.word	0x00000000
        /*0050*/ 	.short	0x0015
        /*0052*/ 	.short	0x0068
        /*0054*/ 	.byte	0x00, 0xf0, 0x11, 0x00


	//----- nvinfo : EIATTR_KPARAM_INFO
	.align		4
.L_18:
        /*0058*/ 	.byte	0x04, 0x17
        /*005a*/ 	.short	(.L_20 - .L_19)
.L_19:
        /*005c*/ 	.word	0x00000000
        /*0060*/ 	.short	0x0014
        /*0062*/ 	.short	0x0064
        /*0064*/ 	.byte	0x00, 0xf0, 0x11, 0x00


	//----- nvinfo : EIATTR_KPARAM_INFO
	.align		4
.L_20:
        /*0068*/ 	.byte	0x04, 0x17
        /*006a*/ 	.short	(.L_22 - .L_21)
.L_21:
        /*006c*/ 	.word	0x00000000
        /*0070*/ 	.short	0x0013
        /*0072*/ 	.short	0x0060
        /*0074*/ 	.byte	0x00, 0xf0, 0x11, 0x00


	//----- nvinfo : EIATTR_KPARAM_INFO
	.align		4
.L_22:
        /*0078*/ 	.byte	0x04, 0x17
        /*007a*/ 	.short	(.L_24 - .L_23)
.L_23:
        /*007c*/ 	.word	0x00000000
        /*0080*/ 	.short	0x0012
        /*0082*/ 	.short	0x005c
        /*0084*/ 	.byte	0x00, 0xf0, 0x11, 0x00


	//----- nvinfo : EIATTR_KPARAM_INFO
	.align		4
.L_24:
        /*0088*/ 	.byte	0x04, 0x17
        /*008a*/ 	.short	(.L_26 - .L_25)
.L_25:
        /*008c*/ 	.word	0x00000000
        /*0090*/ 	.short	0x0011
        /*0092*/ 	.short	0x0058
        /*0094*/ 	.byte	0x00, 0xf0, 0x11, 0x00


	//----- nvinfo : EIATTR_KPARAM_INFO
	.align		4
.L_26:
        /*0098*/ 	.byte	0x04, 0x17
        /*009a*/ 	.short	(.L_28 - .L_27)
.L_27:
        /*009c*/ 	.word	0x00000000
        /*00a0*/ 	.short	0x0010
        /*00a2*/ 	.short	0x0054
        /*00a4*/ 	.byte	0x00, 0xf0, 0x11, 0x00


	//----- nvinfo : EIATTR_KPARAM_INFO
	.align		4
.L_28:
        /*00a8*/ 	.byte	0x04, 0x17
        /*00aa*/ 	.short	(.L_30 - .L_29)
.L_29:
        /*00ac*/ 	.word	0x00000000
        /*00b0*/ 	.short	0x000f
        /*00b2*/ 	.short	0x0050
        /*00b4*/ 	.byte	0x00, 0xf0, 0x11, 0x00


	//----- nvinfo : EIATTR_KPARAM_INFO
	.align		4
.L_30:
        /*00b8*/ 	.byte	0x04, 0x17
        /*00ba*/ 	.short	(.L_32 - .L_31)
.L_31:
        /*00bc*/ 	.word	0x00000000
        /*00c0*/ 	.short	0x000e
        /*00c2*/ 	.short	0x004c
        /*00c4*/ 	.byte	0x00, 0xf0, 0x11, 0x00


	//----- nvinfo : EIATTR_KPARAM_INFO
	.align		4
.L_32:
        /*00c8*/ 	.byte	0x04, 0x17
        /*00ca*/ 	.short	(.L_34 - .L_33)
.L_33:
        /*00cc*/ 	.word	0x00000000
        /*00d0*/ 	.short	0x000d
        /*00d2*/ 	.short	0x0048
        /*00d4*/ 	.byte	0x00, 0xf0, 0x11, 0x00


	//----- nvinfo : EIATTR_KPARAM_INFO
	.align		4
.L_34:
        /*00d8*/ 	.byte	0x04, 0x17
        /*00da*/ 	.short	(.L_36 - .L_35)
.L_35:
        /*00dc*/ 	.word	0x00000000
        /*00e0*/ 	.short	0x000c
        /*00e2*/ 	.short	0x0044
        /*00e4*/ 	.byte	0x00, 0xf0, 0x11, 0x00


	//----- nvinfo : EIATTR_KPARAM_INFO
	.align		4
.L_36:
        /*00e8*/ 	.byte	0x04, 0x17
        /*00ea*/ 	.short	(.L_38 - .L_37)
.L_37:
        /*00ec*/ 	.word	0x00000000
        /*00f0*/ 	.short	0x000b
        /*00f2*/ 	.short	0x0040
        /*00f4*/ 	.byte	0x00, 0xf0, 0x11, 0x00


	//----- nvinfo : EIATTR_KPARAM_INFO
	.align		4
.L_38:
        /*00f8*/ 	.byte	0x04, 0x17
        /*00fa*/ 	.short	(.L_40 - .L_39)
.L_39:
        /*00fc*/ 	.word	0x00000000
        /*0100*/ 	.short	0x000a
        /*0102*/ 	.short	0x003c
        /*0104*/ 	.byte	0x00, 0xf0, 0x11, 0x00


	//----- nvinfo : EIATTR_KPARAM_INFO
	.align		4
.L_40:
        /*0108*/ 	.byte	0x04, 0x17
        /*010a*/ 	.short	(.L_42 - .L_41)
.L_41:
        /*010c*/ 	.word	0x00000000
        /*0110*/ 	.short	0x0009
        /*0112*/ 	.short	0x0038
        /*0114*/ 	.byte	0x00, 0xf0, 0x11, 0x00


	//----- nvinfo : EIATTR_KPARAM_INFO
	.align		4
.L_42:
        /*0118*/ 	.byte	0x04, 0x17
        /*011a*/ 	.short	(.L_44 - .L_43)
.L_43:
        /*011c*/ 	.word	0x00000000
        /*0120*/ 	.short	0x0008
        /*0122*/ 	.short	0x0034
        /*0124*/ 	.byte	0x00, 0xf0, 0x11, 0x00


	//----- nvinfo : EIATTR_KPARAM_INFO
	.align		4
.L_44:
        /*0128*/ 	.byte	0x04, 0x17
        /*012a*/ 	.short	(.L_46 - .L_45)
.L_45:
        /*012c*/ 	.word	0x00000000
        /*0130*/ 	.short	0x0007
        /*0132*/ 	.short	0x0030
        /*0134*/ 	.byte	0x00, 0xf0, 0x11, 0x00


	//----- nvinfo : EIATTR_KPARAM_INFO
	.align		4
.L_46:
        /*0138*/ 	.byte	0x04, 0x17
        /*013a*/ 	.short	(.L_48 - .L_47)
.L_47:
        /*013c*/ 	.word	0x00000000
        /*0140*/ 	.short	0x0006
        /*0142*/ 	.short	0x002c
        /*0144*/ 	.byte	0x00, 0xf0, 0x11, 0x00


	//----- nvinfo : EIATTR_KPARAM_INFO
	.align		4
.L_48:
        /*0148*/ 	.byte	0x04, 0x17
        /*014a*/ 	.short	(.L_50 - .L_49)
.L_49:
        /*014c*/ 	.word	0x00000000
        /*0150*/ 	.short	0x0005
        /*0152*/ 	.short	0x0028
        /*0154*/ 	.byte	0x00, 0xf0, 0x11, 0x00


	//----- nvinfo : EIATTR_KPARAM_INFO
	.align		4
.L_50:
        /*0158*/ 	.byte	0x04, 0x17
        /*015a*/ 	.short	(.L_52 - .L_51)
.L_51:
        /*015c*/ 	.word	0x00000000
        /*0160*/ 	.short	0x0004
        /*0162*/ 	.short	0x0020
        /*0164*/ 	.byte	0x00, 0xf4, 0x21, 0x00


	//----- nvinfo : EIATTR_KPARAM_INFO
	.align		4
.L_52:
        /*0168*/ 	.byte	0x04, 0x17
        /*016a*/ 	.short	(.L_54 - .L_53)
.L_53:
        /*016c*/ 	.word	0x00000000
        /*0170*/ 	.short	0x0003
        /*0172*/ 	.short	0x0018
        /*0174*/ 	.byte	0x00, 0xf4, 0x21, 0x00


	//----- nvinfo : EIATTR_KPARAM_INFO
	.align		4
.L_54:
        /*0178*/ 	.byte	0x04, 0x17
        /*017a*/ 	.short	(.L_56 - .L_55)
.L_55:
        /*017c*/ 	.word	0x00000000
        /*0180*/ 	.short	0x0002
        /*0182*/ 	.short	0x0010
        /*0184*/ 	.byte	0x00, 0xf4, 0x21, 0x00


	//----- nvinfo : EIATTR_KPARAM_INFO
	.align		4
.L_56:
        /*0188*/ 	.byte	0x04, 0x17
        /*018a*/ 	.short	(.L_58 - .L_57)
.L_57:
        /*018c*/ 	.word	0x00000000
        /*0190*/ 	.short	0x0001
        /*0192*/ 	.short	0x0008
        /*0194*/ 	.byte	0x00, 0xf4, 0x21, 0x00


	//----- nvinfo : EIATTR_KPARAM_INFO
	.align		4
.L_58:
        /*0198*/ 	.byte	0x04, 0x17
        /*019a*/ 	.short	(.L_60 - .L_59)
.L_59:
        /*019c*/ 	.word	0x00000000
        /*01a0*/ 	.short	0x0000
        /*01a2*/ 	.short	0x0000
        /*01a4*/ 	.byte	0x00, 0xf4, 0x21, 0x00


	//----- nvinfo : EIATTR_SPARSE_MMA_MASK
	.align		4
.L_60:
        /*01a8*/ 	.byte	0x03, 0x50
        /*01aa*/ 	.short	0x0000


	//----- nvinfo : EIATTR_MAXREG_COUNT
	.align		4
        /*01ac*/ 	.byte	0x03, 0x1b
        /*01ae*/ 	.short	0x00ff


	//----- nvinfo : EIATTR_NUM_BARRIERS
	.align		4
        /*01b0*/ 	.byte	0x02, 0x4c
        /*01b2*/ 	.byte	0x01
	.zero		1


	//----- nvinfo : EIATTR_ANNOTATIONS
	.align		4
        /*01b4*/ 	.byte	0x04, 0x55
        /*01b6*/ 	.short	(.L_62 - .L_61)


	//   ....[0]....
.L_61:
        /*01b8*/ 	.word	0x00000001
        /*01bc*/ 	.byte	0xc0, 0x24, 0x00, 0x00, 0x01, 0x00, 0x00, 0x00, 0x40, 0x26, 0x00, 0x00, 0x01, 0x00, 0x00, 0x00
        /*01cc*/ 	.byte	0x70, 0x26, 0x00, 0x00, 0x01, 0x00, 0x00, 0x00, 0x90, 0x26, 0x00, 0x00, 0x01, 0x00, 0x00, 0x00
        /*01dc*/ 	.byte	0xb0, 0x26, 0x00, 0x00, 0x01, 0x00, 0x00, 0x00, 0x30, 0x27, 0x00, 0x00, 0x01, 0x00, 0x00, 0x00
        /*01ec*/ 	.byte	0x40, 0x27, 0x00, 0x00, 0x01, 0x00, 0x00, 0x00, 0x50, 0x27, 0x00, 0x00, 0x01, 0x00, 0x00, 0x00
        /*01fc*/ 	.byte	0x60, 0x27, 0x00, 0x00, 0x01, 0x00, 0x00, 0x00, 0x70, 0x27, 0x00, 0x00


	//----- nvinfo : EIATTR_COOP_GROUP_MASK_REGIDS
	.align		4
.L_62:
        /*0208*/ 	.byte	0x04, 0x29
        /*020a*/ 	.short	(.L_64 - .L_63)


	//   ....[0]....
.L_63:
        /*020c*/ 	.word	0xffffffff


	//   ....[1]....
        /*0210*/ 	.word	0xffffffff


	//   ....[2]....
        /*0214*/ 	.word	0xffffffff


	//   ....[3]....
        /*0218*/ 	.word	0xffffffff


	//   ....[4]....
        /*021c*/ 	.word	0xffffffff


	//   ....[5]....
        /*0220*/ 	.word	0xffffffff


	//   ....[6]....
        /*0224*/ 	.word	0xffffffff


	//   ....[7]....
        /*0228*/ 	.word	0xffffffff


	//   ....[8]....
        /*022c*/ 	.word	0xffffffff


	//   ....[9]....
        /*0230*/ 	.word	0xffffffff


	//   ....[10]....
        /*0234*/ 	.word	0xffffffff


	//   ....[11]....
        /*0238*/ 	.word	0xffffffff


	//   ....[12]....
        /*023c*/ 	.word	0xffffffff


	//   ....[13]....
        /*0240*/ 	.word	0xffffffff


	//   ....[14]....
        /*0244*/ 	.word	0xffffffff


	//   ....[15]....
        /*0248*/ 	.word	0xffffffff


	//   ....[16]....
        /*024c*/ 	.word	0xffffffff


	//   ....[17]....
        /*0250*/ 	.word	0xffffffff


	//----- nvinfo : EIATTR_COOP_GROUP_INSTR_OFFSETS
	.align		4
.L_64:
        /*0254*/ 	.byte	0x04, 0x28
        /*0256*/ 	.short	(.L_66 - .L_65)


	//   ....[0]....
.L_65:
        /*0258*/ 	.word	0x00003630


	//   ....[1]....
        /*025c*/ 	.word	0x00003660


	//   ....[2]....
        /*0260*/ 	.word	0x00003690


	//   ....[3]....
        /*0264*/ 	.word	0x000036a0


	//   ....[4]....
        /*0268*/ 	.word	0x000036d0


	//   ....[5]....
        /*026c*/ 	.word	0x000036f0


	//   ....[6]....
        /*0270*/ 	.word	0x00003710


	//   ....[7]....
        /*0274*/ 	.word	0x00003720


	//   ....[8]....
        /*0278*/ 	.word	0x000038e0


	//   ....[9]....
        /*027c*/ 	.word	0x00003b50


	//   ....[10]....
        /*0280*/ 	.word	0x00003b60


	//   ....[11]....
        /*0284*/ 	.word	0x00003b80


	//   ....[12]....
        /*0288*/ 	.word	0x00003b90


	//   ....[13]....
        /*028c*/ 	.word	0x00003bc0


	//   ....[14]....
        /*0290*/ 	.word	0x00003bf0


	//   ....[15]....
        /*0294*/ 	.word	0x00003c00


	//   ....[16]....
        /*0298*/ 	.word	0x00003c10


	//   ....[17]....
        /*029c*/ 	.word	0x00003cd0


	//----- nvinfo : EIATTR_VRC_CTA_INIT_COUNT
	.align		4
.L_66:
        /*02a0*/ 	.byte	0x02, 0x4a
	.zero		1
	.zero		1


	//----- nvinfo : EIATTR_EXIT_INSTR_OFFSETS
	.align		4
        /*02a4*/ 	.byte	0x04, 0x1c
        /*02a6*/ 	.short	(.L_68 - .L_67)


	//   ....[0]....
.L_67:
        /*02a8*/ 	.word	0x00007b00


	//   ....[1]....
        /*02ac*/ 	.word	0x00007b30


	//----- nvinfo : EIATTR_REQNTID
	.align		4
.L_68:
        /*02b0*/ 	.byte	0x04, 0x10
        /*02b2*/ 	.short	(.L_70 - .L_69)
.L_69:
        /*02b4*/ 	.word	0x00000080
        /*02b8*/ 	.word	0x00000001
        /*02bc*/ 	.word	0x00000001


	//----- nvinfo : EIATTR_CBANK_PARAM_SIZE
	.align		4
.L_70:
        /*02c0*/ 	.byte	0x03, 0x19
        /*02c2*/ 	.short	0x0088


	//----- nvinfo : EIATTR_PARAM_CBANK
	.align		4
        /*02c4*/ 	.byte	0x04, 0x0a
        /*02c6*/ 	.short	(.L_72 - .L_71)
	.align		4
.L_71:
        /*02c8*/ 	.word	index@(.nv.constant0.attn_fwd)
        /*02cc*/ 	.short	0x0380
        /*02ce*/ 	.short	0x0088


	//----- nvinfo : EIATTR_SW_WAR
	.align		4
.L_72:
        /*02d0*/ 	.byte	0x04, 0x36
        /*02d2*/ 	.short	(.L_74 - .L_73)
.L_73:
        /*02d4*/ 	.word	0x00000008
.L_74:


//--------------------- .nv.compat                --------------------------
	.section	.nv.compat,"",@"SHT_CUDA_COMPAT_INFO"
	.align	4
        /*0000*/ 	.byte	0x02, 0x02, 0x01, 0x00, 0x02, 0x05, 0x05, 0x00, 0x02, 0x03, 0x00, 0x00, 0x02, 0x06, 0x01, 0x00


//--------------------- .nv.callgraph             --------------------------
	.section	.nv.callgraph,"",@"SHT_CUDA_CALLGRAPH"
	.align	4
	.sectionentsize	8
	.align		4
        /*0000*/ 	.word	0x00000000
	.align		4
        /*0004*/ 	.word	0xffffffff
	.align		4
        /*0008*/ 	.word	0x00000000
	.align		4
        /*000c*/ 	.word	0xfffffffe
	.align		4
        /*0010*/ 	.word	0x00000000
	.align		4
        /*0014*/ 	.word	0xfffffffd
	.align		4
        /*0018*/ 	.word	0x00000000
	.align		4
        /*001c*/ 	.word	0xfffffffc


//--------------------- .nv.constant4             --------------------------
	.section	.nv.constant4,"a",@progbits
	.align	8
	.align		8
.nv.constant4:
        /*0000*/ 	.dword	_$_str


//--------------------- .text.attn_fwd            --------------------------
	.section	.text.attn_fwd,"ax",@progbits
	.align	128
        .global         attn_fwd
        .type           attn_fwd,@function
        .size           attn_fwd,(.L_x_3 - attn_fwd)
        .other          attn_fwd,@"STO_CUDA_ENTRY STV_DEFAULT"
attn_fwd:
.text.attn_fwd:
[----:B------:R-:W0:Y:S01]  /*0000*/  LDC R1, c[0x0][0x37c] ;  /* 0x0000df00ff017b82 */ /* 0x000e220000000800 */
[----:B------:R-:W1:Y:S07]  /*0010*/  S2R R2, SR_CTAID.X ;  /* 0x0000000000027919 */ /* 0x000e6e0000002500 */
[----:B------:R-:W2:Y:S01]  /*0020*/  S2UR UR7, SR_CTAID.Y ;  /* 0x00000000000779c3 */ /* 0x000ea20000002600 */
[----:B------:R-:W2:Y:S01]  /*0030*/  LDCU.64 UR4, c[0x0][0x3b0] ;  /* 0x00007600ff0477ac */ /* 0x000ea20008000a00 */
[----:B0-----:R-:W-:Y:S01]  /*0040*/  VIADD R1, R1, 0xffffffd8 ;  /* 0xffffffd801017836 */ /* 0x001fe20000000000 */
[----:B------:R-:W0:Y:S01]  /*0050*/  S2R R243, SR_TID.X ;  /* 0x0000000000f37919 */ /* 0x000e220000002100 */
[----:B------:R-:W3:Y:S04]  /*0060*/  LDCU.64 UR10, c[0x0][0x358] ;  /* 0x00006b00ff0a77ac */ /* 0x000ee80008000a00 */
[----:B------:R-:W4:Y:S08]  /*0070*/  LDC R5, c[0x0][0x3b8] ;  /* 0x0000ee00ff057b82 */ /* 0x000f300000000800 */
[----:B------:R-:W5:Y:S01]  /*0080*/  LDC.64 R8, c[0x0][0x380] ;  /* 0x0000e000ff087b82 */ /* 0x000f620000000a00 */
[----:B--2---:R-:W-:-:S04]  /*0090*/  UIMAD UR4, UR7, UR4, URZ ;  /* 0x00000004070472a4 */ /* 0x004fc8000f8e02ff */
[----:B------:R-:W-:Y:S01]  /*00a0*/  USHF.L.U32 UR6, UR4, 0x1, URZ ;  /* 0x0000000104067899 */ /* 0x000fe200080006ff */
[----:B-1----:R-:W-:Y:S01]  /*00b0*/  IMAD.SHL.U32 R2, R2, 0x20, RZ ;  /* 0x0000002002027824 */ /* 0x002fe200078e00ff */
[----:B0-----:R-:W-:-:S04]  /*00c0*/  SHF.R.U32.HI R4, RZ, 0x5, R243 ;  /* 0x00000005ff047819 */ /* 0x001fc800000116f3 */
[----:B------:R-:W-:Y:S02]  /*00d0*/  LOP3.LUT R0, R2, 0x1f, R243, 0xf8, !PT ;  /* 0x0000001f02007812 */ /* 0x000fe400078ef8f3 */
[----:B------:R-:W-:-:S03]  /*00e0*/  SGXT.U32 R4, R4, 0x2 ;  /* 0x000000020404781a */ /* 0x000fc60000000000 */
[----:B------:R-:W-:Y:S01]  /*00f0*/  IMAD R0, R0, UR5, RZ ;  /* 0x0000000500007c24 */ /* 0x000fe2000f8e02ff */
[----:B------:R-:W-:Y:S01]  /*0100*/  UIMAD.WIDE UR4, UR4, 0x2, URZ ;  /* 0x00000002040478a5 */ /* 0x000fe2000f8e02ff */
[----:B----4-:R-:W-:Y:S02]  /*0110*/  IMAD R4, R4, R5, RZ ;  /* 0x0000000504047224 */ /* 0x010fe400078e02ff */
[C---:B------:R-:W-:Y:S02]  /*0120*/  IMAD.SHL.U32 R3, R0.reuse, 0x2, RZ ;  /* 0x0000000200037824 */ /* 0x040fe400078e00ff */
[----:B------:R-:W-:Y:S02]  /*0130*/  IMAD R6, R5, 0x4, R4 ;  /* 0x0000000405067824 */ /* 0x000fe400078e0204 */
[----:B------:R-:W-:Y:S01]  /*0140*/  IMAD.HI R0, R0, 0x2, RZ ;  /* 0x0000000200007827 */ /* 0x000fe200078e02ff */
[----:B-----5:R-:W-:Y:S02]  /*0150*/  IADD3 R3, P0, P1, R3, UR6, R8 ;  /* 0x0000000603037c10 */ /* 0x020fe4000f91e008 */
[----:B------:R-:W-:-:S02]  /*0160*/  LEA R14, R5, R6, 0x2 ;  /* 0x00000006050e7211 */ /* 0x000fc400078e10ff */
[----:B------:R-:W-:Y:S02]  /*0170*/  IADD3.X R0, PT, PT, R0, UR5, R9, P0, P1 ;  /* 0x0000000500007c10 */ /* 0x000fe400087e2409 */
[-C--:B------:R-:W-:Y:S01]  /*0180*/  LEA R8, P0, R4, R3.reuse, 0x1 ;  /* 0x0000000304087211 */ /* 0x080fe200078008ff */
[C---:B------:R-:W-:Y:S01]  /*0190*/  IMAD R16, R5.reuse, 0x4, R14 ;  /* 0x0000000405107824 */ /* 0x040fe200078e020e */
[-C--:B------:R-:W-:Y:S02]  /*01a0*/  LEA R12, P1, R14, R3.reuse, 0x1 ;  /* 0x000000030e0c7211 */ /* 0x080fe400078208ff */
[-C--:B------:R-:W-:Y:S02]  /*01b0*/  LEA.HI.X.SX32 R9, R4, R0.reuse, 0x1, P0 ;  /* 0x0000000004097211 */ /* 0x080fe400000f0eff */
[-C--:B------:R-:W-:Y:S01]  /*01c0*/  LEA R10, P0, R6, R3.reuse, 0x1 ;  /* 0x00000003060a7211 */ /* 0x080fe200078008ff */
[C---:B------:R-:W-:Y:S01]  /*01d0*/  IMAD R18, R5.reuse, 0x4, R16 ;  /* 0x0000000405127824 */ /* 0x040fe200078e0210 */
[-C--:B------:R-:W-:Y:S01]  /*01e0*/  LEA.HI.X.SX32 R13, R14, R0.reuse, 0x1, P1 ;  /* 0x000000000e0d7211 */ /* 0x080fe200008f0eff */
[----:B---3--:R-:W2:Y:S01]  /*01f0*/  LDG.E.U16 R4, desc[UR10][R8.64] ;  /* 0x0000000a08047981 */ /* 0x008ea2000c1e1500 */
[-C--:B------:R-:W-:Y:S01]  /*0200*/  LEA.HI.X.SX32 R11, R6, R0.reuse, 0x1, P0 ;  /* 0x00000000060b7211 */ /* 0x080fe200000f0eff */
[C---:B------:R-:W-:Y:S01]  /*0210*/  IMAD R22, R5.reuse, 0x4, R18 ;  /* 0x0000000405167824 */ /* 0x040fe200078e0212 */
[CC--:B------:R-:W-:Y:S01]  /*0220*/  LEA R14, P0, R16.reuse, R3.reuse, 0x1 ;  /* 0x00000003100e7211 */ /* 0x0c0fe200078008ff */
[----:B------:R0:W3:Y:S02]  /*0230*/  LDG.E.U16 R6, desc[UR10][R12.64] ;  /* 0x0000000a0c067981 */ /* 0x0000e4000c1e1500 */
[----:B------:R-:W-:Y:S01]  /*0240*/  IMAD R24, R5, 0x4, R22 ;  /* 0x0000000405187824 */ /* 0x000fe200078e0216 */
[----:B------:R-:W-:Y:S01]  /*0250*/  LEA.HI.X.SX32 R15, R16, R0, 0x1, P0 ;  /* 0x00000000100f7211 */ /* 0x000fe200000f0eff */
[----:B------:R1:W4:Y:S01]  /*0260*/  LDG.E.U16 R7, desc[UR10][R10.64] ;  /* 0x0000000a0a077981 */ /* 0x000322000c1e1500 */
[----:B------:R-:W-:-:S02]  /*0270*/  LEA R16, P0, R18, R3, 0x1 ;  /* 0x0000000312107211 */ /* 0x000fc400078008ff */
[C---:B------:R-:W-:Y:S01]  /*0280*/  LEA R26, R5.reuse, R24, 0x2 ;  /* 0x00000018051a7211 */ /* 0x040fe200078e10ff */
[----:B------:R5:W2:Y:S01]  /*0290*/  LDG.E.U16 R8, desc[UR10][R14.64] ;  /* 0x0000000a0e087981 */ /* 0x000aa2000c1e1500 */
[-C--:B------:R-:W-:Y:S02]  /*02a0*/  LEA.HI.X.SX32 R17, R18, R0.reuse, 0x1, P0 ;  /* 0x0000000012117211 */ /* 0x080fe400000f0eff */
[-C--:B------:R-:W-:Y:S02]  /*02b0*/  LEA R18, P0, R22, R3.reuse, 0x1 ;  /* 0x0000000316127211 */ /* 0x080fe400078008ff */
[-C--:B------:R-:W-:Y:S01]  /*02c0*/  LEA R20, P1, R24, R3.reuse, 0x1 ;  /* 0x0000000318147211 */ /* 0x080fe200078208ff */
[----:B------:R5:W2:Y:S01]  /*02d0*/  LDG.E.U16 R9, desc[UR10][R16.64] ;  /* 0x0000000a10097981 */ /* 0x000aa2000c1e1500 */
[----:B------:R-:W-:Y:S01]  /*02e0*/  LEA.HI.X.SX32 R19, R22, R0, 0x1, P0 ;  /* 0x0000000016137211 */ /* 0x000fe200000f0eff */
[----:B------:R-:W-:Y:S01]  /*02f0*/  IMAD R22, R5, 0x4, R26 ;  /* 0x0000000405167824 */ /* 0x000fe200078e021a */
[----:B0-----:R-:W-:-:S02]  /*0300*/  LEA R12, P0, R26, R3, 0x1 ;  /* 0x000000031a0c7211 */ /* 0x001fc400078008ff */
[-C--:B------:R-:W-:Y:S01]  /*0310*/  LEA.HI.X.SX32 R21, R24, R0.reuse, 0x1, P1 ;  /* 0x0000000018157211 */ /* 0x080fe200008f0eff */
[----:B------:R-:W2:Y:S01]  /*0320*/  LDG.E.U16 R29, desc[UR10][R18.64] ;  /* 0x0000000a121d7981 */ /* 0x000ea2000c1e1500 */
[-C--:B------:R-:W-:Y:S01]  /*0330*/  LEA.HI.X.SX32 R13, R26, R0.reuse, 0x1, P0 ;  /* 0x000000001a0d7211 */ /* 0x080fe200000f0eff */
[C---:B------:R-:W-:Y:S01]  /*0340*/  IMAD R24, R5.reuse, 0x4, R22 ;  /* 0x0000000405187824 */ /* 0x040fe200078e0216 */
[CC--:B-1----:R-:W-:Y:S01]  /*0350*/  LEA R10, P0, R22.reuse, R3.reuse, 0x1 ;  /* 0x00000003160a7211 */ /* 0x0c2fe200078008ff */
[----:B------:R0:W2:Y:S03]  /*0360*/  LDG.E.U16 R31, desc[UR10][R20.64] ;  /* 0x0000000a141f7981 */ /* 0x0000a6000c1e1500 */
[-C--:B------:R-:W-:Y:S01]  /*0370*/  LEA.HI.X.SX32 R11, R22, R0.reuse, 0x1, P0 ;  /* 0x00000000160b7211 */ /* 0x080fe200000f0eff */
[C---:B------:R-:W-:Y:S01]  /*0380*/  IMAD R22, R5.reuse, 0x4, R24 ;  /* 0x0000000405167824 */ /* 0x040fe200078e0218 */
[-C--:B-----5:R-:W-:Y:S01]  /*0390*/  LEA R14, P0, R24, R3.reuse, 0x1 ;  /* 0x00000003180e7211 */ /* 0x0a0fe200078008ff */
[----:B------:R1:W5:Y:S02]  /*03a0*/  LDG.E.U16 R33, desc[UR10][R12.64] ;  /* 0x0000000a0c217981 */ /* 0x000364000c1e1500 */
[----:B------:R-:W-:Y:S01]  /*03b0*/  IMAD R26, R5, 0x4, R22 ;  /* 0x00000004051a7824 */ /* 0x000fe200078e0216 */
[----:B------:R-:W-:Y:S01]  /*03c0*/  LEA R16, P1, R22, R3, 0x1 ;  /* 0x0000000316107211 */ /* 0x000fe200078208ff */
[----:B------:R1:W2:Y:S01]  /*03d0*/  LDG.E.U16 R35, desc[UR10][R10.64] ;  /* 0x0000000a0a237981 */ /* 0x0002a2000c1e1500 */
[----:B------:R-:W-:-:S02]  /*03e0*/  LEA.HI.X.SX32 R15, R24, R0, 0x1, P0 ;  /* 0x00000000180f7211 */ /* 0x000fc400000f0eff */
[C---:B0-----:R-:W-:Y:S02]  /*03f0*/  LEA R20, R5.reuse, R26, 0x2 ;  /* 0x0000001a05147211 */ /* 0x041fe400078e10ff */
[-C--:B------:R-:W-:Y:S01]  /*0400*/  LEA R18, P0, R26, R3.reuse, 0x1 ;  /* 0x000000031a127211 */ /* 0x080fe200078008ff */
[----:B------:R0:W2:Y:S01]  /*0410*/  LDG.E.U16 R37, desc[UR10][R14.64] ;  /* 0x0000000a0e257981 */ /* 0x0000a2000c1e1500 */
[-C--:B------:R-:W-:Y:S01]  /*0420*/  LEA.HI.X.SX32 R17, R22, R0.reuse, 0x1, P1 ;  /* 0x0000000016117211 */ /* 0x080fe200008f0eff */
[C---:B------:R-:W-:Y:S01]  /*0430*/  IMAD R22, R5.reuse, 0x4, R20 ;  /* 0x0000000405167824 */ /* 0x040fe200078e0214 */
[-C--:B------:R-:W-:Y:S02]  /*0440*/  LEA.HI.X.SX32 R19, R26, R0.reuse, 0x1, P0 ;  /* 0x000000001a137211 */ /* 0x080fe400000f0eff */
[CC--:B-1----:R-:W-:Y:S01]  /*0450*/  LEA R12, P0, R20.reuse, R3.reuse, 0x1 ;  /* 0x00000003140c7211 */ /* 0x0c2fe200078008ff */
[C---:B------:R-:W-:Y:S01]  /*0460*/  IMAD R24, R5.reuse, 0x4, R22 ;  /* 0x0000000405187824 */ /* 0x040fe200078e0216 */
[----:B------:R1:W2:Y:S02]  /*0470*/  LDG.E.U16 R39, desc[UR10][R16.64] ;  /* 0x0000000a10277981 */ /* 0x0002a4000c1e1500 */
[----:B------:R-:W-:Y:S01]  /*0480*/  LEA.HI.X.SX32 R13, R20, R0, 0x1, P0 ;  /* 0x00000000140d7211 */ /* 0x000fe200000f0eff */
[----:B------:R-:W-:Y:S01]  /*0490*/  IMAD R26, R5, 0x4, R24 ;  /* 0x00000004051a7824 */ /* 0x000fe200078e0218 */
[-C--:B------:R-:W-:Y:S01]  /*04a0*/  LEA R10, P0, R22, R3.reuse, 0x1 ;  /* 0x00000003160a7211 */ /* 0x080fe200078008ff */
[----:B------:R-:W2:Y:S01]  /*04b0*/  LDG.E.U16 R41, desc[UR10][R18.64] ;  /* 0x0000000a12297981 */ /* 0x000ea2000c1e1500 */
[----:B------:R-:W-:-:S02]  /*04c0*/  LEA R20, P1, R24, R3, 0x1 ;  /* 0x0000000318147211 */ /* 0x000fc400078208ff */
[-C--:B------:R-:W-:Y:S01]  /*04d0*/  LEA.HI.X.SX32 R11, R22, R0.reuse, 0x1, P0 ;  /* 0x00000000160b7211 */ /* 0x080fe200000f0eff */
[C---:B------:R-:W-:Y:S01]  /*04e0*/  IMAD R22, R5.reuse, 0x4, R26 ;  /* 0x0000000405167824 */ /* 0x040fe200078e021a */
[-C--:B0-----:R-:W-:Y:S01]  /*04f0*/  LEA R14, P0, R26, R3.reuse, 0x1 ;  /* 0x000000031a0e7211 */ /* 0x081fe200078008ff */
[----:B------:R0:W2:Y:S01]  /*0500*/  LDG.E.U16 R43, desc[UR10][R12.64] ;  /* 0x0000000a0c2b7981 */ /* 0x0000a2000c1e1500 */
[-C--:B------:R-:W-:Y:S02]  /*0510*/  LEA.HI.X.SX32 R21, R24, R0.reuse, 0x1, P1 ;  /* 0x0000000018157211 */ /* 0x080fe400008f0eff */
[----:B------:R-:W-:Y:S01]  /*0520*/  LEA.HI.X.SX32 R15, R26, R0, 0x1, P0 ;  /* 0x000000001a0f7211 */ /* 0x000fe200000f0eff */
[----:B------:R-:W2:Y:S01]  /*0530*/  LDG.E.U16 R45, desc[UR10][R10.64] ;  /* 0x0000000a0a2d7981 */ /* 0x000ea2000c1e1500 */
[C---:B-1----:R-:W-:Y:S02]  /*0540*/  LEA R16, P0, R22.reuse, R3, 0x1 ;  /* 0x0000000316107211 */ /* 0x042fe400078008ff */
[----:B------:R-:W-:Y:S01]  /*0550*/  LEA R24, R5, R22, 0x2 ;  /* 0x0000001605187211 */ /* 0x000fe200078e10ff */
[----:B------:R1:W3:Y:S01]  /*0560*/  LDG.E.U16 R46, desc[UR10][R20.64] ;  /* 0x0000000a142e7981 */ /* 0x0002e2000c1e1500 */
[----:B------:R-:W-:-:S03]  /*0570*/  LEA.HI.X.SX32 R17, R22, R0, 0x1, P0 ;  /* 0x0000000016117211 */ /* 0x000fc600000f0eff */
[C---:B------:R-:W-:Y:S01]  /*0580*/  IMAD R22, R5.reuse, 0x4, R24 ;  /* 0x0000000405167824 */ /* 0x040fe200078e0218 */
[-C--:B0-----:R-:W-:Y:S01]  /*0590*/  LEA R12, P0, R24, R3.reuse, 0x1 ;  /* 0x00000003180c7211 */ /* 0x081fe200078008ff */
[----:B------:R0:W4:Y:S02]  /*05a0*/  LDG.E.U16 R47, desc[UR10][R14.64] ;  /* 0x0000000a0e2f7981 */ /* 0x000124000c1e1500 */
[C---:B------:R-:W-:Y:S01]  /*05b0*/  IMAD R26, R5.reuse, 0x4, R22 ;  /* 0x00000004051a7824 */ /* 0x040fe200078e0216 */
[C---:B------:R-:W-:Y:S01]  /*05c0*/  LEA R18, P1, R22.reuse, R3, 0x1 ;  /* 0x0000000316127211 */ /* 0x040fe200078208ff */
[----:B------:R-:W4:Y:S02]  /*05d0*/  LDG.E.U16 R48, desc[UR10][R16.64] ;  /* 0x0000000a10307981 */ /* 0x000f24000c1e1500 */
[----:B-1----:R-:W-:Y:S01]  /*05e0*/  IMAD R20, R5, 0x4, R26 ;  /* 0x0000000405147824 */ /* 0x002fe200078e021a */
[----:B------:R-:W-:-:S03]  /*05f0*/  LEA.HI.X.SX32 R19, R22, R0, 0x1, P1 ;  /* 0x0000000016137211 */ /* 0x000fc600008f0eff */
[C---:B------:R-:W-:Y:S01]  /*0600*/  IMAD R22, R5.reuse, 0x4, R20 ;  /* 0x0000000405167824 */ /* 0x040fe200078e0214 */
[----:B------:R-:W-:Y:S01]  /*0610*/  LEA.HI.X.SX32 R13, R24, R0, 0x1, P0 ;  /* 0x00000000180d7211 */ /* 0x000fe200000f0eff */
[----:B------:R1:W4:Y:S01]  /*0620*/  LDG.E.U16 R50, desc[UR10][R18.64] ;  /* 0x0000000a12327981 */ /* 0x000322000c1e1500 */
[CC--:B------:R-:W-:Y:S02]  /*0630*/  LEA R10, P0, R26.reuse, R3.reuse, 0x1 ;  /* 0x000000031a0a7211 */ /* 0x0c0fe400078008ff */
[C---:B------:R-:W-:Y:S01]  /*0640*/  LEA R24, R5.reuse, R22, 0x2 ;  /* 0x0000001605187211 */ /* 0x040fe200078e10ff */
[----:B------:R1:W4:Y:S01]  /*0650*/  LDG.E.U16 R49, desc[UR10][R12.64] ;  /* 0x0000000a0c317981 */ /* 0x000322000c1e1500 */
[----:B------:R-:W-:Y:S02]  /*0660*/  LEA.HI.X.SX32 R11, R26, R0, 0x1, P0 ;  /* 0x000000001a0b7211 */ /* 0x000fe400000f0eff */
[----:B0-----:R-:W-:Y:S01]  /*0670*/  LEA R14, P0, R20, R3, 0x1 ;  /* 0x00000003140e7211 */ /* 0x001fe200078008ff */
[----:B------:R-:W-:-:S02]  /*0680*/  IMAD R26, R5, 0x4, R24 ;  /* 0x00000004051a7824 */ /* 0x000fc400078e0218 */
[----:B------:R0:W4:Y:S01]  /*0690*/  LDG.E.U16 R51, desc[UR10][R10.64] ;  /* 0x0000000a0a337981 */ /* 0x000122000c1e1500 */
[-C--:B------:R-:W-:Y:S01]  /*06a0*/  LEA.HI.X.SX32 R15, R20, R0.reuse, 0x1, P0 ;  /* 0x00000000140f7211 */ /* 0x080fe200000f0eff */
[C---:B-1----:R-:W-:Y:S01]  /*06b0*/  IMAD R18, R5.reuse, 0x4, R26 ;  /* 0x0000000405127824 */ /* 0x042fe200078e021a */
[-C--:B------:R-:W-:Y:S02]  /*06c0*/  LEA R16, P0, R22, R3.reuse, 0x1 ;  /* 0x0000000316107211 */ /* 0x080fe400078008ff */
[-C--:B------:R-:W-:Y:S01]  /*06d0*/  LEA R20, P1, R24, R3.reuse, 0x1 ;  /* 0x0000000318147211 */ /* 0x080fe200078208ff */
[----:B------:R1:W4:Y:S01]  /*06e0*/  LDG.E.U16 R52, desc[UR10][R14.64] ;  /* 0x0000000a0e347981 */ /* 0x000322000c1e1500 */
[-C--:B------:R-:W-:Y:S01]  /*06f0*/  LEA.HI.X.SX32 R17, R22, R0.reuse, 0x1, P0 ;  /* 0x0000000016117211 */ /* 0x080fe200000f0eff */
[C---:B------:R-:W-:Y:S01]  /*0700*/  IMAD R22, R5.reuse, 0x4, R18 ;  /* 0x0000000405167824 */ /* 0x040fe200078e0212 */
[-C--:B------:R-:W-:Y:S02]  /*0710*/  LEA R12, P0, R26, R3.reuse, 0x1 ;  /* 0x000000031a0c7211 */ /* 0x080fe400078008ff */
[-C--:B------:R-:W-:Y:S01]  /*0720*/  LEA.HI.X.SX32 R21, R24, R0.reuse, 0x1, P1 ;  /* 0x0000000018157211 */ /* 0x080fe200008f0eff */
[----:B------:R-:W-:Y:S01]  /*0730*/  IMAD R24, R5, 0x4, R22 ;  /* 0x0000000405187824 */ /* 0x000fe200078e0216 */
[----:B------:R-:W-:Y:S01]  /*0740*/  LEA.HI.X.SX32 R13, R26, R0, 0x1, P0 ;  /* 0x000000001a0d7211 */ /* 0x000fe200000f0eff */
[----:B------:R-:W5:Y:S01]  /*0750*/  LDG.E.U16 R53, desc[UR10][R16.64] ;  /* 0x0000000a10357981 */ /* 0x000f62000c1e1500 */
[----:B0-----:R-:W-:-:S02]  /*0760*/  LEA R10, P0, R18, R3, 0x1 ;  /* 0x00000003120a7211 */ /* 0x001fc400078008ff */
[C---:B------:R-:W-:Y:S01]  /*0770*/  LEA R26, R5.reuse, R24, 0x2 ;  /* 0x00000018051a7211 */ /* 0x040fe200078e10ff */
[----:B------:R0:W5:Y:S01]  /*0780*/  LDG.E.U16 R54, desc[UR10][R20.64] ;  /* 0x0000000a14367981 */ /* 0x000162000c1e1500 */
[-C--:B------:R-:W-:Y:S02]  /*0790*/  LEA.HI.X.SX32 R11, R18, R0.reuse, 0x1, P0 ;  /* 0x00000000120b7211 */ /* 0x080fe400000f0eff */
[-C--:B-1----:R-:W-:Y:S01]  /*07a0*/  LEA R14, P0, R22, R3.reuse, 0x1 ;  /* 0x00000003160e7211 */ /* 0x082fe200078008ff */
[----:B------:R1:W5:Y:S01]  /*07b0*/  LDG.E.U16 R55, desc[UR10][R12.64] ;  /* 0x0000000a0c377981 */ /* 0x000362000c1e1500 */
[-C--:B------:R-:W-:Y:S02]  /*07c0*/  LEA R18, P1, R24, R3.reuse, 0x1 ;  /* 0x0000000318127211 */ /* 0x080fe400078208ff */
[----:B------:R-:W-:Y:S01]  /*07d0*/  LEA.HI.X.SX32 R15, R22, R0, 0x1, P0 ;  /* 0x00000000160f7211 */ /* 0x000fe200000f0eff */
[----:B------:R1:W5:Y:S01]  /*07e0*/  LDG.E.U16 R56, desc[UR10][R10.64] ;  /* 0x0000000a0a387981 */ /* 0x000362000c1e1500 */
[----:B0-----:R-:W-:Y:S01]  /*07f0*/  IMAD R20, R5, 0x4, R26 ;  /* 0x0000000405147824 */ /* 0x001fe200078e021a */
[----:B------:R-:W-:-:S02]  /*0800*/  LEA R16, P0, R26, R3, 0x1 ;  /* 0x000000031a107211 */ /* 0x000fc400078008ff */
[----:B------:R0:W5:Y:S01]  /*0810*/  LDG.E.U16 R57, desc[UR10][R14.64] ;  /* 0x0000000a0e397981 */ /* 0x000162000c1e1500 */
[C---:B------:R-:W-:Y:S01]  /*0820*/  IMAD R22, R5.reuse, 0x4, R20 ;  /* 0x0000000405167824 */ /* 0x040fe200078e0214 */
[-C--:B------:R-:W-:Y:S02]  /*0830*/  LEA.HI.X.SX32 R17, R26, R0.reuse, 0x1, P0 ;  /* 0x000000001a117211 */ /* 0x080fe400000f0eff */
[-C--:B------:R-:W-:Y:S01]  /*0840*/  LEA.HI.X.SX32 R19, R24, R0.reuse, 0x1, P1 ;  /* 0x0000000018137211 */ /* 0x080fe200008f0eff */
[C---:B------:R-:W-:Y:S01]  /*0850*/  IMAD R24, R5.reuse, 0x4, R22 ;  /* 0x0000000405187824 */ /* 0x040fe200078e0216 */
[CC--:B-1----:R-:W-:Y:S01]  /*0860*/  LEA R12, P0, R20.reuse, R3.reuse, 0x1 ;  /* 0x00000003140c7211 */ /* 0x0c2fe200078008ff */
[----:B------:R1:W5:Y:S02]  /*0870*/  LDG.E.U16 R59, desc[UR10][R16.64] ;  /* 0x0000000a103b7981 */ /* 0x000364000c1e1500 */
[----:B------:R-:W-:Y:S01]  /*0880*/  IMAD R26, R5, 0x4, R24 ;  /* 0x00000004051a7824 */ /* 0x000fe200078e0218 */
[----:B------:R-:W-:Y:S01]  /*0890*/  LEA.HI.X.SX32 R13, R20, R0, 0x1, P0 ;  /* 0x00000000140d7211 */ /* 0x000fe200000f0eff */
[----:B------:R-:W5:Y:S01]  /*08a0*/  LDG.E.U16 R58, desc[UR10][R18.64] ;  /* 0x0000000a123a7981 */ /* 0x000f62000c1e1500 */
[----:B------:R-:W-:-:S02]  /*08b0*/  LEA R10, P0, R22, R3, 0x1 ;  /* 0x00000003160a7211 */ /* 0x000fc400078008ff */
[-C--:B------:R-:W-:Y:S01]  /*08c0*/  LEA R20, P1, R24, R3.reuse, 0x1 ;  /* 0x0000000318147211 */ /* 0x080fe200078208ff */
[----:B------:R1:W5:Y:S01]  /*08d0*/  LDG.E.U16 R60, desc[UR10][R12.64] ;  /* 0x0000000a0c3c7981 */ /* 0x000362000c1e1500 */
[----:B------:R-:W-:Y:S02]  /*08e0*/  LEA.HI.X.SX32 R11, R22, R0, 0x1, P0 ;  /* 0x00000000160b7211 */ /* 0x000fe400000f0eff */
[C---:B------:R-:W-:Y:S02]  /*08f0*/  LEA R22, R5.reuse, R26, 0x2 ;  /* 0x0000001a05167211 */ /* 0x040fe400078e10ff */
[----:B0-----:R-:W-:Y:S01]  /*0900*/  LEA R14, P0, R26, R3, 0x1 ;  /* 0x000000031a0e7211 */ /* 0x001fe200078008ff */
[----:B------:R0:W5:Y:S01]  /*0910*/  LDG.E.U16 R61, desc[UR10][R10.64] ;  /* 0x0000000a0a3d7981 */ /* 0x000162000c1e1500 */
[-C--:B------:R-:W-:Y:S01]  /*0920*/  LEA.HI.X.SX32 R21, R24, R0.reuse, 0x1, P1 ;  /* 0x0000000018157211 */ /* 0x080fe200008f0eff */
[----:B------:R-:W-:Y:S01]  /*0930*/  IMAD R24, R5, 0x4, R22 ;  /* 0x0000000405187824 */ /* 0x000fe200078e0216 */
[----:B------:R-:W-:-:S02]  /*0940*/  LEA.HI.X.SX32 R15, R26, R0, 0x1, P0 ;  /* 0x000000001a0f7211 */ /* 0x000fc400000f0eff */
[CC--:B-1----:R-:W-:Y:S01]  /*0950*/  LEA R16, P0, R22.reuse, R3.reuse, 0x1 ;  /* 0x0000000316107211 */ /* 0x0c2fe200078008ff */
[C---:B------:R-:W-:Y:S01]  /*0960*/  IMAD R26, R5.reuse, 0x4, R24 ;  /* 0x00000004051a7824 */ /* 0x040fe200078e0218 */
[----:B------:R-:W5:Y:S02]  /*0970*/  LDG.E.U16 R62, desc[UR10][R20.64] ;  /* 0x0000000a143e7981 */ /* 0x000f64000c1e1500 */
[-C--:B------:R-:W-:Y:S01]  /*0980*/  LEA.HI.X.SX32 R17, R22, R0.reuse, 0x1, P0 ;  /* 0x0000000016117211 */ /* 0x080fe200000f0eff */
[C---:B------:R-:W-:Y:S01]  /*0990*/  IMAD R22, R5.reuse, 0x4, R26 ;  /* 0x0000000405167824 */ /* 0x040fe200078e021a */
[CC--:B------:R-:W-:Y:S01]  /*09a0*/  LEA R12, P0, R24.reuse, R3.reuse, 0x1 ;  /* 0x00000003180c7211 */ /* 0x0c0fe200078008ff */
[----:B------:R1:W5:Y:S02]  /*09b0*/  LDG.E.U16 R63, desc[UR10][R14.64] ;  /* 0x0000000a0e3f7981 */ /* 0x000364000c1e1500 */
[----:B------:R-:W-:Y:S01]  /*09c0*/  IMAD R28, R5, 0x4, R22 ;  /* 0x00000004051c7824 */ /* 0x000fe200078e0216 */
[----:B------:R-:W-:Y:S01]  /*09d0*/  LEA.HI.X.SX32 R13, R24, R0, 0x1, P0 ;  /* 0x00000000180d7211 */ /* 0x000fe200000f0eff */
[----:B------:R1:W5:Y:S01]  /*09e0*/  LDG.E.U16 R64, desc[UR10][R16.64] ;  /* 0x0000000a10407981 */ /* 0x000362000c1e1500 */
[----:B------:R-:W-:-:S02]  /*09f0*/  LEA R18, P1, R26, R3, 0x1 ;  /* 0x000000031a127211 */ /* 0x000fc400078208ff */
[C---:B------:R-:W-:Y:S01]  /*0a00*/  LEA R24, R5.reuse, R28, 0x2 ;  /* 0x0000001c05187211 */ /* 0x040fe200078e10ff */
[----:B------:R1:W5:Y:S01]  /*0a10*/  LDG.E.U16 R65, desc[UR10][R12.64] ;  /* 0x0000000a0c417981 */ /* 0x000362000c1e1500 */
[-C--:B------:R-:W-:Y:S02]  /*0a20*/  LEA.HI.X.SX32 R19, R26, R0.reuse, 0x1, P1 ;  /* 0x000000001a137211 */ /* 0x080fe400008f0eff */
[CC--:B0-----:R-:W-:Y:S01]  /*0a30*/  LEA R10, P0, R22.reuse, R3.reuse, 0x1 ;  /* 0x00000003160a7211 */ /* 0x0c1fe200078008ff */
[C---:B------:R-:W-:Y:S02]  /*0a40*/  IMAD R26, R5.reuse, 0x4, R24 ;  /* 0x00000004051a7824 */ /* 0x040fe400078e0218 */
[----:B------:R-:W5:Y:S01]  /*0a50*/  LDG.E.U16 R66, desc[UR10][R18.64] ;  /* 0x0000000a12427981 */ /* 0x000f62000c1e1500 */
[----:B------:R-:W-:Y:S01]  /*0a60*/  LEA.HI.X.SX32 R11, R22, R0, 0x1, P0 ;  /* 0x00000000160b7211 */ /* 0x000fe200000f0eff */
[----:B------:R-:W-:Y:S01]  /*0a70*/  IMAD R22, R5, 0x4, R26 ;  /* 0x0000000405167824 */ /* 0x000fe200078e021a */
[----:B-1----:R-:W-:-:S03]  /*0a80*/  LEA R14, P0, R28, R3, 0x1 ;  /* 0x000000031c0e7211 */ /* 0x002fc600078008ff */
[C---:B------:R-:W-:Y:S01]  /*0a90*/  IMAD R30, R5.reuse, 0x4, R22 ;  /* 0x00000004051e7824 */ /* 0x040fe200078e0216 */
[----:B------:R-:W-:Y:S01]  /*0aa0*/  LEA.HI.X.SX32 R15, R28, R0, 0x1, P0 ;  /* 0x000000001c0f7211 */ /* 0x000fe200000f0eff */
[----:B------:R0:W5:Y:S02]  /*0ab0*/  LDG.E.U16 R67, desc[UR10][R10.64] ;  /* 0x0000000a0a437981 */ /* 0x000164000c1e1500 */
[C---:B------:R-:W-:Y:S01]  /*0ac0*/  IMAD R28, R5.reuse, 0x4, R30 ;  /* 0x00000004051c7824 */ /* 0x040fe200078e021e */
[-C--:B------:R-:W-:Y:S01]  /*0ad0*/  LEA R16, P0, R24, R3.reuse, 0x1 ;  /* 0x0000000318107211 */ /* 0x080fe200078008ff */
[----:B------:R1:W5:Y:S03]  /*0ae0*/  LDG.E.U16 R68, desc[UR10][R14.64] ;  /* 0x0000000a0e447981 */ /* 0x000366000c1e1500 */
[----:B------:R-:W-:Y:S02]  /*0af0*/  LEA R32, R5, R28, 0x2 ;  /* 0x0000001c05207211 */ /* 0x000fe400078e10ff */
[----:B------:R-:W-:-:S02]  /*0b00*/  LEA R20, P1, R26, R3, 0x1 ;  /* 0x000000031a147211 */ /* 0x000fc400078208ff */
[-C--:B------:R-:W-:Y:S01]  /*0b10*/  LEA.HI.X.SX32 R17, R24, R0.reuse, 0x1, P0 ;  /* 0x0000000018117211 */ /* 0x080fe200000f0eff */
[C---:B------:R-:W-:Y:S01]  /*0b20*/  IMAD R24, R5.reuse, 0x4, R32 ;  /* 0x0000000405187824 */ /* 0x040fe200078e0220 */
[-C--:B------:R-:W-:Y:S02]  /*0b30*/  LEA R12, P0, R22, R3.reuse, 0x1 ;  /* 0x00000003160c7211 */ /* 0x080fe400078008ff */
[-C--:B------:R-:W-:Y:S01]  /*0b40*/  LEA.HI.X.SX32 R21, R26, R0.reuse, 0x1, P1 ;  /* 0x000000001a157211 */ /* 0x080fe200008f0eff */
[C---:B------:R-:W-:Y:S01]  /*0b50*/  IMAD R26, R5.reuse, 0x4, R24 ;  /* 0x00000004051a7824 */ /* 0x040fe200078e0218 */
[-C--:B------:R-:W-:Y:S01]  /*0b60*/  LEA.HI.X.SX32 R13, R22, R0.reuse, 0x1, P0 ;  /* 0x00000000160d7211 */ /* 0x080fe200000f0eff */
[----:B------:R1:W5:Y:S01]  /*0b70*/  LDG.E.U16 R69, desc[UR10][R16.64] ;  /* 0x0000000a10457981 */ /* 0x000362000c1e1500 */
[CC--:B0-----:R-:W-:Y:S01]  /*0b80*/  LEA R10, P0, R30.reuse, R3.reuse, 0x1 ;  /* 0x000000031e0a7211 */ /* 0x0c1fe200078008ff */
[C---:B------:R-:W-:Y:S02]  /*0b90*/  IMAD R22, R5.reuse, 0x4, R26 ;  /* 0x0000000405167824 */ /* 0x040fe400078e021a */
[----:B------:R0:W5:Y:S01]  /*0ba0*/  LDG.E.U16 R71, desc[UR10][R12.64] ;  /* 0x0000000a0c477981 */ /* 0x000162000c1e1500 */
[----:B------:R-:W-:Y:S01]  /*0bb0*/  LEA.HI.X.SX32 R11, R30, R0, 0x1, P0 ;  /* 0x000000001e0b7211 */ /* 0x000fe200000f0eff */
[C---:B------:R-:W-:Y:S01]  /*0bc0*/  IMAD R30, R5.reuse, 0x4, R22 ;  /* 0x00000004051e7824 */ /* 0x040fe200078e0216 */
[-C--:B-1----:R-:W-:Y:S01]  /*0bd0*/  LEA R14, P0, R28, R3.reuse, 0x1 ;  /* 0x000000031c0e7211 */ /* 0x082fe200078008ff */
[----:B------:R-:W5:Y:S03]  /*0be0*/  LDG.E.U16 R70, desc[UR10][R20.64] ;  /* 0x0000000a14467981 */ /* 0x000f66000c1e1500 */
[----:B------:R-:W-:Y:S01]  /*0bf0*/  LEA R34, R5, R30, 0x2 ;  /* 0x0000001e05227211 */ /* 0x000fe200078e10ff */
[----:B------:R1:W5:Y:S01]  /*0c00*/  LDG.E.U16 R72, desc[UR10][R10.64] ;  /* 0x0000000a0a487981 */ /* 0x000362000c1e1500 */
[----:B------:R-:W-:-:S02]  /*0c10*/  LEA R16, P1, R32, R3, 0x1 ;  /* 0x0000000320107211 */ /* 0x000fc400078208ff */
[-C--:B------:R-:W-:Y:S01]  /*0c20*/  LEA.HI.X.SX32 R15, R28, R0.reuse, 0x1, P0 ;  /* 0x000000001c0f7211 */ /* 0x080fe200000f0eff */
[C---:B------:R-:W-:Y:S01]  /*0c30*/  IMAD R28, R5.reuse, 0x4, R34 ;  /* 0x00000004051c7824 */ /* 0x040fe200078e0222 */
[-C--:B------:R-:W-:Y:S02]  /*0c40*/  LEA.HI.X.SX32 R17, R32, R0.reuse, 0x1, P1 ;  /* 0x0000000020117211 */ /* 0x080fe400008f0eff */
[CC--:B------:R-:W-:Y:S01]  /*0c50*/  LEA R18, P0, R24.reuse, R3.reuse, 0x1 ;  /* 0x0000000318127211 */ /* 0x0c0fe200078008ff */
[C---:B------:R-:W-:Y:S01]  /*0c60*/  IMAD R32, R5.reuse, 0x4, R28 ;  /* 0x0000000405207824 */ /* 0x040fe200078e021c */
[----:B------:R1:W5:Y:S02]  /*0c70*/  LDG.E.U16 R73, desc[UR10][R14.64] ;  /* 0x0000000a0e497981 */ /* 0x000364000c1e1500 */
[-C--:B------:R-:W-:Y:S01]  /*0c80*/  LEA.HI.X.SX32 R19, R24, R0.reuse, 0x1, P0 ;  /* 0x0000000018137211 */ /* 0x080fe200000f0eff */
[C---:B------:R-:W-:Y:S01]  /*0c90*/  IMAD R24, R5.reuse, 0x4, R32 ;  /* 0x0000000405187824 */ /* 0x040fe200078e0220 */
[CC--:B0-----:R-:W-:Y:S01]  /*0ca0*/  LEA R12, P0, R26.reuse, R3.reuse, 0x1 ;  /* 0x000000031a0c7211 */ /* 0x0c1fe200078008ff */
[----:B------:R0:W5:Y:S02]  /*0cb0*/  LDG.E.U16 R74, desc[UR10][R16.64] ;  /* 0x0000000a104a7981 */ /* 0x000164000c1e1500 */
[C---:B------:R-:W-:Y:S01]  /*0cc0*/  IMAD R36, R5.reuse, 0x4, R24 ;  /* 0x0000000405247824 */ /* 0x040fe200078e0218 */
[----:B------:R-:W-:Y:S01]  /*0cd0*/  LEA.HI.X.SX32 R13, R26, R0, 0x1, P0 ;  /* 0x000000001a0d7211 */ /* 0x000fe200000f0eff */
[----:B------:R0:W5:Y:S03]  /*0ce0*/  LDG.E.U16 R75, desc[UR10][R18.64] ;  /* 0x0000000a124b7981 */ /* 0x000166000c1e1500 */
[----:B------:R-:W-:Y:S01]  /*0cf0*/  LEA R26, R5, R36, 0x2 ;  /* 0x00000024051a7211 */ /* 0x000fe200078e10ff */
[----:B------:R-:W5:Y:S01]  /*0d00*/  LDG.E.U16 R76, desc[UR10][R12.64] ;  /* 0x0000000a0c4c7981 */ /* 0x000f62000c1e1500 */
[----:B-1----:R-:W-:-:S03]  /*0d10*/  LEA R10, P0, R22, R3, 0x1 ;  /* 0x00000003160a7211 */ /* 0x002fc600078008ff */
[C---:B------:R-:W-:Y:S01]  /*0d20*/  IMAD R38, R5.reuse, 0x4, R26 ;  /* 0x0000000405267824 */ /* 0x040fe200078e021a */
[-C--:B------:R-:W-:Y:S02]  /*0d30*/  LEA.HI.X.SX32 R11, R22, R0.reuse, 0x1, P0 ;  /* 0x00000000160b7211 */ /* 0x080fe400000f0eff */
[-C--:B------:R-:W-:Y:S01]  /*0d40*/  LEA R14, P0, R28, R3.reuse, 0x1 ;  /* 0x000000031c0e7211 */ /* 0x080fe200078008ff */
[C---:B------:R-:W-:Y:S01]  /*0d50*/  IMAD R22, R5.reuse, 0x4, R38 ;  /* 0x0000000405167824 */ /* 0x040fe200078e0226 */
[-C--:B------:R-:W-:Y:S01]  /*0d60*/  LEA R20, P1, R30, R3.reuse, 0x1 ;  /* 0x000000031e147211 */ /* 0x080fe200078208ff */
[----:B------:R1:W5:Y:S01]  /*0d70*/  LDG.E.U16 R77, desc[UR10][R10.64] ;  /* 0x0000000a0a4d7981 */ /* 0x000362000c1e1500 */
[-C--:B------:R-:W-:Y:S01]  /*0d80*/  LEA.HI.X.SX32 R15, R28, R0.reuse, 0x1, P0 ;  /* 0x000000001c0f7211 */ /* 0x080fe200000f0eff */
[C---:B------:R-:W-:Y:S01]  /*0d90*/  IMAD R28, R5.reuse, 0x4, R22 ;  /* 0x00000004051c7824 */ /* 0x040fe200078e0216 */
[----:B------:R-:W-:Y:S02]  /*0da0*/  LEA.HI.X.SX32 R21, R30, R0, 0x1, P1 ;  /* 0x000000001e157211 */ /* 0x000fe400008f0eff */
[----:B0-----:R-:W-:Y:S01]  /*0db0*/  LEA R16, P0, R24, R3, 0x1 ;  /* 0x0000000318107211 */ /* 0x001fe200078008ff */
[----:B------:R-:W5:Y:S01]  /*0dc0*/  LDG.E.U16 R79, desc[UR10][R14.64] ;  /* 0x0000000a0e4f7981 */ /* 0x000f62000c1e1500 */
[----:B------:R-:W-:-:S02]  /*0dd0*/  LEA R30, R5, R28, 0x2 ;  /* 0x0000001c051e7211 */ /* 0x000fc400078e10ff */
[----:B------:R-:W-:Y:S01]  /*0de0*/  LEA R18, P1, R26, R3, 0x1 ;  /* 0x000000031a127211 */ /* 0x000fe200078208ff */
[----:B------:R0:W5:Y:S02]  /*0df0*/  LDG.E.U16 R78, desc[UR10][R20.64] ;  /* 0x0000000a144e7981 */ /* 0x000164000c1e1500 */
[----:B------:R-:W-:Y:S01]  /*0e00*/  IMAD R40, R5, 0x4, R30 ;  /* 0x0000000405287824 */ /* 0x000fe200078e021e */
[----:B------:R-:W-:-:S03]  /*0e10*/  LEA.HI.X.SX32 R17, R24, R0, 0x1, P0 ;  /* 0x0000000018117211 */ /* 0x000fc600000f0eff */
[C---:B-1----:R-:W-:Y:S01]  /*0e20*/  IMAD R10, R5.reuse, 0x4, R40 ;  /* 0x00000004050a7824 */ /* 0x042fe200078e0228 */
[-C--:B------:R-:W-:Y:S01]  /*0e30*/  LEA R12, P0, R22, R3.reuse, 0x1 ;  /* 0x00000003160c7211 */ /* 0x080fe200078008ff */
[----:B------:R-:W5:Y:S02]  /*0e40*/  LDG.E.U16 R80, desc[UR10][R16.64] ;  /* 0x0000000a10507981 */ /* 0x000f64000c1e1500 */
[C---:B------:R-:W-:Y:S01]  /*0e50*/  IMAD R42, R5.reuse, 0x4, R10 ;  /* 0x00000004052a7824 */ /* 0x040fe200078e020a */
[-C--:B------:R-:W-:Y:S02]  /*0e60*/  LEA.HI.X.SX32 R19, R26, R0.reuse, 0x1, P1 ;  /* 0x000000001a137211 */ /* 0x080fe400008f0eff */
[----:B------:R-:W-:Y:S02]  /*0e70*/  LEA.HI.X.SX32 R13, R22, R0, 0x1, P0 ;  /* 0x00000000160d7211 */ /* 0x000fe400000f0eff */
[----:B0-----:R-:W-:Y:S01]  /*0e80*/  LEA R20, P0, R30, R3, 0x1 ;  /* 0x000000031e147211 */ /* 0x001fe200078008ff */
[----:B------:R-:W5:Y:S01]  /*0e90*/  LDG.E.U16 R81, desc[UR10][R18.64] ;  /* 0x0000000a12517981 */ /* 0x000f62000c1e1500 */
[----:B------:R-:W-:-:S02]  /*0ea0*/  LEA R26, R5, R42, 0x2 ;  /* 0x0000002a051a7211 */ /* 0x000fc400078e10ff */
[-C--:B------:R-:W-:Y:S01]  /*0eb0*/  LEA.HI.X.SX32 R21, R30, R0.reuse, 0x1, P0 ;  /* 0x000000001e157211 */ /* 0x080fe200000f0eff */
[----:B------:R0:W5:Y:S02]  /*0ec0*/  LDG.E.U16 R82, desc[UR10][R12.64] ;  /* 0x0000000a0c527981 */ /* 0x000164000c1e1500 */
[C---:B------:R-:W-:Y:S01]  /*0ed0*/  IMAD R30, R5.reuse, 0x4, R26 ;  /* 0x00000004051e7824 */ /* 0x040fe200078e021a */
[-C--:B------:R-:W-:Y:S01]  /*0ee0*/  LEA R22, P1, R10, R3.reuse, 0x1 ;  /* 0x000000030a167211 */ /* 0x080fe200078208ff */
[----:B------:R1:W5:Y:S01]  /*0ef0*/  LDG.E.U16 R83, desc[UR10][R20.64] ;  /* 0x0000000a14537981 */ /* 0x000362000c1e1500 */
[----:B------:R-:W-:Y:S01]  /*0f00*/  LEA R24, P0, R26, R3, 0x1 ;  /* 0x000000031a187211 */ /* 0x000fe200078008ff */
[----:B------:R-:W-:Y:S01]  /*0f10*/  IMAD R44, R5, 0x4, R30 ;  /* 0x00000004052c7824 */ /* 0x000fe200078e021e */
[-C--:B------:R-:W-:Y:S02]  /*0f20*/  LEA.HI.X.SX32 R23, R10, R0.reuse, 0x1, P1 ;  /* 0x000000000a177211 */ /* 0x080fe400008f0eff */
[----:B------:R-:W-:-:S02]  /*0f30*/  LEA.HI.X.SX32 R25, R26, R0, 0x1, P0 ;  /* 0x000000001a197211 */ /* 0x000fc400000f0eff */
[-C--:B------:R-:W-:Y:S01]  /*0f40*/  LEA R26, P1, R44, R3.reuse, 0x1 ;  /* 0x000000032c1a7211 */ /* 0x080fe200078208ff */
[----:B------:R1:W5:Y:S01]  /*0f50*/  LDG.E.U16 R84, desc[UR10][R22.64] ;  /* 0x0000000a16547981 */ /* 0x000362000c1e1500 */
[-C--:B------:R-:W-:Y:S02]  /*0f60*/  LEA R10, P0, R34, R3.reuse, 0x1 ;  /* 0x00000003220a7211 */ /* 0x080fe400078008ff */
[-C--:B------:R-:W-:Y:S01]  /*0f70*/  LEA.HI.X.SX32 R27, R44, R0.reuse, 0x1, P1 ;  /* 0x000000002c1b7211 */ /* 0x080fe200008f0eff */
[----:B------:R-:W-:Y:S01]  /*0f80*/  IMAD R5, R5, 0x4, R44 ;  /* 0x0000000405057824 */ /* 0x000fe200078e022c */
[-C--:B------:R-:W-:Y:S01]  /*0f90*/  LEA.HI.X.SX32 R11, R34, R0.reuse, 0x1, P0 ;  /* 0x00000000220b7211 */ /* 0x080fe200000f0eff */
[----:B------:R-:W5:Y:S01]  /*0fa0*/  LDG.E.U16 R25, desc[UR10][R24.64] ;  /* 0x0000000a18197981 */ /* 0x000f62000c1e1500 */
[-C--:B0-----:R-:W-:Y:S02]  /*0fb0*/  LEA R12, P1, R32, R3.reuse, 0x1 ;  /* 0x00000003200c7211 */ /* 0x081fe400078208ff */
[----:B------:R-:W-:Y:S01]  /*0fc0*/  LEA R14, P0, R36, R3, 0x1 ;  /* 0x00000003240e7211 */ /* 0x000fe200078008ff */
[----:B------:R-:W5:Y:S01]  /*0fd0*/  LDG.E.U16 R26, desc[UR10][R26.64] ;  /* 0x0000000a1a1a7981 */ /* 0x000f62000c1e1500 */
[----:B------:R-:W-:-:S02]  /*0fe0*/  LEA.HI.X.SX32 R13, R32, R0, 0x1, P1 ;  /* 0x00000000200d7211 */ /* 0x000fc400008f0eff */
[-C--:B------:R-:W-:Y:S01]  /*0ff0*/  LEA.HI.X.SX32 R15, R36, R0.reuse, 0x1, P0 ;  /* 0x00000000240f7211 */ /* 0x080fe200000f0eff */
[----:B------:R0:W5:Y:S01]  /*1000*/  LDG.E.U16 R32, desc[UR10][R10.64] ;  /* 0x0000000a0a207981 */ /* 0x000162000c1e1500 */
[-C--:B------:R-:W-:Y:S02]  /*1010*/  LEA R16, P1, R38, R3.reuse, 0x1 ;  /* 0x0000000326107211 */ /* 0x080fe400078208ff */
[-C--:B------:R-:W-:Y:S01]  /*1020*/  LEA R18, P0, R28, R3.reuse, 0x1 ;  /* 0x000000031c127211 */ /* 0x080fe200078008ff */
[----:B------:R0:W5:Y:S01]  /*1030*/  LDG.E.U16 R24, desc[UR10][R12.64] ;  /* 0x0000000a0c187981 */ /* 0x000162000c1e1500 */
[-C--:B------:R-:W-:Y:S02]  /*1040*/  LEA.HI.X.SX32 R17, R38, R0.reuse, 0x1, P1 ;  /* 0x0000000026117211 */ /* 0x080fe400008f0eff */
[----:B------:R-:W-:Y:S01]  /*1050*/  LEA.HI.X.SX32 R19, R28, R0, 0x1, P0 ;  /* 0x000000001c137211 */ /* 0x000fe200000f0eff */
[----:B------:R-:W5:Y:S01]  /*1060*/  LDG.E.U16 R14, desc[UR10][R14.64] ;  /* 0x0000000a0e0e7981 */ /* 0x000f62000c1e1500 */
[----:B-1----:R-:W-:-:S02]  /*1070*/  LEA R20, P0, R40, R3, 0x1 ;  /* 0x0000000328147211 */ /* 0x002fc400078008ff */
[-C--:B------:R-:W-:Y:S01]  /*1080*/  LEA R22, P1, R42, R3.reuse, 0x1 ;  /* 0x000000032a167211 */ /* 0x080fe200078208ff */
[----:B------:R-:W5:Y:S01]  /*1090*/  LDG.E.U16 R16, desc[UR10][R16.64] ;  /* 0x0000000a10107981 */ /* 0x000f62000c1e1500 */
[-C--:B------:R-:W-:Y:S02]  /*10a0*/  LEA.HI.X.SX32 R21, R40, R0.reuse, 0x1, P0 ;  /* 0x0000000028157211 */ /* 0x080fe400000f0eff */
[-C--:B------:R-:W-:Y:S01]  /*10b0*/  LEA.HI.X.SX32 R23, R42, R0.reuse, 0x1, P1 ;  /* 0x000000002a177211 */ /* 0x080fe200008f0eff */
[----:B------:R-:W5:Y:S01]  /*10c0*/  LDG.E.U16 R18, desc[UR10][R18.64] ;  /* 0x0000000a12127981 */ /* 0x000f62000c1e1500 */
[CC--:B0-----:R-:W-:Y:S02]  /*10d0*/  LEA R10, P0, R30.reuse, R3.reuse, 0x1 ;  /* 0x000000031e0a7211 */ /* 0x0c1fe400078008ff */
[----:B------:R-:W-:Y:S01]  /*10e0*/  LEA R12, P1, R5, R3, 0x1 ;  /* 0x00000003050c7211 */ /* 0x000fe200078208ff */
[----:B------:R-:W5:Y:S01]  /*10f0*/  LDG.E.U16 R20, desc[UR10][R20.64] ;  /* 0x0000000a14147981 */ /* 0x000f62000c1e1500 */
[----:B------:R-:W-:-:S02]  /*1100*/  LEA.HI.X.SX32 R11, R30, R0, 0x1, P0 ;  /* 0x000000001e0b7211 */ /* 0x000fc400000f0eff */
[----:B------:R-:W-:Y:S01]  /*1110*/  LEA.HI.X.SX32 R13, R5, R0, 0x1, P1 ;  /* 0x00000000050d7211 */ /* 0x000fe200008f0eff */
[----:B------:R-:W5:Y:S04]  /*1120*/  LDG.E.U16 R22, desc[UR10][R22.64] ;  /* 0x0000000a16167981 */ /* 0x000f68000c1e1500 */
[----:B------:R0:W5:Y:S04]  /*1130*/  LDG.E.U16 R10, desc[UR10][R10.64] ;  /* 0x0000000a0a0a7981 */ /* 0x000168000c1e1500 */
[----:B------:R1:W5:Y:S01]  /*1140*/  LDG.E.U16 R3, desc[UR10][R12.64] ;  /* 0x0000000a0c037981 */ /* 0x000362000c1e1500 */
[----:B------:R-:W0:Y:S01]  /*1150*/  S2UR UR6, SR_CgaCtaId ;  /* 0x00000000000679c3 */ /* 0x000e220000008800 */
[----:B------:R-:W-:-:S02]  /*1160*/  LOP3.LUT R0, R243, 0x3f, RZ, 0xc0, !PT ;  /* 0x0000003ff3007812 */ /* 0x000fc400078ec0ff */
[----:B------:R-:W-:Y:S01]  /*1170*/  SHF.R.S32.HI R5, RZ, 0x6, R243 ;  /* 0x00000006ff057819 */ /* 0x000fe200000114f3 */
[----:B------:R-:W-:Y:S01]  /*1180*/  UMOV UR4, 0x400 ;  /* 0x0000040000047882 */ /* 0x000fe20000000000 */
[----:B------:R-:W-:Y:S01]  /*1190*/  VIADD R114, R2, 0x20 ;  /* 0x0000002002727836 */ /* 0x000fe20000000000 */
[----:B------:R-:W-:Y:S02]  /*11a0*/  SHF.L.U32 R0, R0, 0x1, RZ ;  /* 0x0000000100007819 */ /* 0x000fe400000006ff */
[----:B------:R-:W-:Y:S02]  /*11b0*/  SGXT R5, R5, 0x1 ;  /* 0x000000010505781a */ /* 0x000fe40000000200 */
[----:B------:R-:W-:Y:S02]  /*11c0*/  ISETP.GE.AND P0, PT, R114, 0x1, PT ;  /* 0x000000017200780c */ /* 0x000fe40003f06270 */
[----:B------:R-:W-:Y:S01]  /*11d0*/  LOP3.LUT R5, R0, 0x90, R5, 0x78, !PT ;  /* 0x0000009000057812 */ /* 0x000fe200078e7805 */
[----:B0-----:R-:W-:-:S09]  /*11e0*/  ULEA UR6, UR6, UR4, 0x18 ;  /* 0x0000000406067291 */ /* 0x001fd2000f8ec0ff */
[----:B--2---:R0:W-:Y:S04]  /*11f0*/  STS.U16 [R5+UR6], R4 ;  /* 0x0000000405007988 */ /* 0x0041e80008000406 */
[----:B---3--:R-:W-:Y:S01]  /*1200*/  STS.U16 [R5+UR6+0x200], R6 ;  /* 0x0002000605007988 */ /* 0x008fe20008000406 */
[----:B0-----:R-:W-:-:S03]  /*1210*/  LOP3.LUT R4, R5, 0x20, RZ, 0x3c, !PT ;  /* 0x0000002005047812 */ /* 0x001fc600078e3cff */
[----:B------:R-:W-:Y:S04]  /*1220*/  STS.U16 [R5+UR6+0x400], R9 ;  /* 0x0004000905007988 */ /* 0x000fe80008000406 */
[----:B------:R-:W-:Y:S04]  /*1230*/  STS.U16 [R5+UR6+0x600], R31 ;  /* 0x0006001f05007988 */ /* 0x000fe80008000406 */
[----:B------:R-:W-:Y:S04]  /*1240*/  STS.U16 [R5+UR6+0x800], R35 ;  /* 0x0008002305007988 */ /* 0x000fe80008000406 */
[----:B------:R-:W-:Y:S04]  /*1250*/  STS.U16 [R5+UR6+0xa00], R39 ;  /* 0x000a002705007988 */ /* 0x000fe80008000406 */
[----:B------:R-:W-:Y:S04]  /*1260*/  STS.U16 [R5+UR6+0xc00], R43 ;  /* 0x000c002b05007988 */ /* 0x000fe80008000406 */
[----:B------:R-:W-:Y:S04]  /*1270*/  STS.U16 [R5+UR6+0xe00], R46 ;  /* 0x000e002e05007988 */ /* 0x000fe80008000406 */
[----:B----4-:R-:W-:Y:S04]  /*1280*/  STS.U16 [R5+UR6+0x1000], R48 ;  /* 0x0010003005007988 */ /* 0x010fe80008000406 */
[----:B------:R-:W-:Y:S04]  /*1290*/  STS.U16 [R5+UR6+0x1200], R50 ;  /* 0x0012003205007988 */ /* 0x000fe80008000406 */
[----:B------:R-:W-:Y:S01]  /*12a0*/  STS.U16 [R5+UR6+0x1400], R52 ;  /* 0x0014003405007988 */ /* 0x000fe20008000406 */
[----:B------:R-:W-:-:S03]  /*12b0*/  IMAD.MOV.U32 R159, RZ, RZ, -0x800000 ;  /* 0xff800000ff9f7424 */ /* 0x000fc600078e00ff */
[----:B-----5:R-:W-:Y:S01]  /*12c0*/  STS.U16 [R5+UR6+0x1600], R54 ;  /* 0x0016003605007988 */ /* 0x020fe20008000406 */
[----:B------:R-:W-:Y:S01]  /*12d0*/  IMAD.MOV.U32 R158, RZ, RZ, -0x800000 ;  /* 0xff800000ff9e7424 */ /* 0x000fe200078e00ff */
[----:B------:R-:W-:Y:S01]  /*12e0*/  MOV R0, 0xff800000 ;  /* 0xff80000000007802 */ /* 0x000fe20000000f00 */
[----:B------:R-:W-:Y:S01]  /*12f0*/  IMAD.MOV.U32 R11, RZ, RZ, -0x800000 ;  /* 0xff800000ff0b7424 */ /* 0x000fe200078e00ff */
[----:B-1----:R-:W-:Y:S01]  /*1300*/  MOV R13, 0x3f800000 ;  /* 0x3f800000000d7802 */ /* 0x002fe20000000f00 */
[----:B------:R-:W-:Y:S01]  /*1310*/  STS.U16 [R5+UR6+0x1800], R56 ;  /* 0x0018003805007988 */ /* 0x000fe20008000406 */
[----:B------:R-:W-:Y:S01]  /*1320*/  IMAD.MOV.U32 R12, RZ, RZ, 0x3f800000 ;  /* 0x3f800000ff0c7424 */ /* 0x000fe200078e00ff */
[----:B------:R-:W-:Y:S02]  /*1330*/  CS2R R120, SRZ ;  /* 0x0000000000787805 */ /* 0x000fe4000001ff00 */
[----:B------:R-:W-:Y:S02]  /*1340*/  CS2R R122, SRZ ;  /* 0x00000000007a7805 */ /* 0x000fe4000001ff00 */
[----:B------:R-:W-:-:S02]  /*1350*/  CS2R R116, SRZ ;  /* 0x0000000000747805 */ /* 0x000fc4000001ff00 */
[----:B------:R-:W-:Y:S02]  /*1360*/  CS2R R118, SRZ ;  /* 0x0000000000767805 */ /* 0x000fe4000001ff00 */
[----:B------:R-:W-:Y:S02]  /*1370*/  CS2R R132, SRZ ;  /* 0x0000000000847805 */ /* 0x000fe4000001ff00 */
[----:B------:R-:W-:Y:S02]  /*1380*/  CS2R R134, SRZ ;  /* 0x0000000000867805 */ /* 0x000fe4000001ff00 */
[----:B------:R-:W-:Y:S02]  /*1390*/  CS2R R128, SRZ ;  /* 0x0000000000807805 */ /* 0x000fe4000001ff00 */
[----:B------:R-:W-:Y:S02]  /*13a0*/  CS2R R130, SRZ ;  /* 0x0000000000827805 */ /* 0x000fe4000001ff00 */
[----:B------:R-:W-:-:S02]  /*13b0*/  CS2R R86, SRZ ;  /* 0x0000000000567805 */ /* 0x000fc4000001ff00 */
[----:B------:R-:W-:Y:S02]  /*13c0*/  CS2R R88, SRZ ;  /* 0x0000000000587805 */ /* 0x000fe4000001ff00 */
[----:B------:R-:W-:Y:S01]  /*13d0*/  CS2R R90, SRZ ;  /* 0x00000000005a7805 */ /* 0x000fe2000001ff00 */
[----:B------:R-:W-:Y:S04]  /*13e0*/  STS.U16 [R5+UR6+0x1a00], R58 ;  /* 0x001a003a05007988 */ /* 0x000fe80008000406 */
[----:B------:R-:W-:Y:S01]  /*13f0*/  STS.U16 [R5+UR6+0x1c00], R60 ;  /* 0x001c003c05007988 */ /* 0x000fe20008000406 */
        /* <DEDUP_REMOVED lines=8> */
[----:B------:R-:W-:Y:S01]  /*1480*/  CS2R R108, SRZ ;  /* 0x00000000006c7805 */ /* 0x000fe2000001ff00 */
[----:B------:R-:W-:Y:S01]  /*1490*/  STS.U16 [R5+UR6+0x1e00], R62 ;  /* 0x001e003e05007988 */ /* 0x000fe20008000406 */
[----:B------:R-:W-:Y:S02]  /*14a0*/  CS2R R110, SRZ ;  /* 0x00000000006e7805 */ /* 0x000fe4000001ff00 */
[----:B------:R-:W-:Y:S02]  /*14b0*/  CS2R R112, SRZ ;  /* 0x0000000000707805 */ /* 0x000fe4000001ff00 */
[----:B------:R-:W-:Y:S02]  /*14c0*/  CS2R R114, SRZ ;  /* 0x0000000000727805 */ /* 0x000fe4000001ff00 */
[----:B------:R-:W-:Y:S02]  /*14d0*/  CS2R R124, SRZ ;  /* 0x00000000007c7805 */ /* 0x000fe4000001ff00 */
[----:B------:R-:W-:Y:S01]  /*14e0*/  CS2R R126, SRZ ;  /* 0x00000000007e7805 */ /* 0x000fe2000001ff00 */
[----:B------:R0:W-:Y:S04]  /*14f0*/  STS.U16 [R5+UR6+0x2000], R64 ;  /* 0x0020004005007988 */ /* 0x0001e80008000406 */
[----:B------:R-:W-:Y:S01]  /*1500*/  STS.U16 [R5+UR6+0x2200], R66 ;  /* 0x0022004205007988 */ /* 0x000fe20008000406 */
[----:B0-----:R-:W-:-:S03]  /*1510*/  IMAD.MOV.U32 R64, RZ, RZ, 0x3f800000 ;  /* 0x3f800000ff407424 */ /* 0x001fc600078e00ff */
[----:B------:R-:W-:Y:S04]  /*1520*/  STS.U16 [R5+UR6+0x2400], R68 ;  /* 0x0024004405007988 */ /* 0x000fe80008000406 */
[----:B------:R-:W-:Y:S04]  /*1530*/  STS.U16 [R5+UR6+0x2600], R70 ;  /* 0x0026004605007988 */ /* 0x000fe80008000406 */
[----:B------:R-:W-:Y:S04]  /*1540*/  STS.U16 [R5+UR6+0x2800], R72 ;  /* 0x0028004805007988 */ /* 0x000fe80008000406 */
[----:B------:R-:W-:Y:S04]  /*1550*/  STS.U16 [R5+UR6+0x2a00], R74 ;  /* 0x002a004a05007988 */ /* 0x000fe80008000406 */
[----:B------:R-:W-:Y:S04]  /*1560*/  STS.U16 [R5+UR6+0x2c00], R76 ;  /* 0x002c004c05007988 */ /* 0x000fe80008000406 */
[----:B------:R-:W-:Y:S04]  /*1570*/  STS.U16 [R5+UR6+0x3000], R79 ;  /* 0x0030004f05007988 */ /* 0x000fe80008000406 */
[----:B------:R-:W-:Y:S04]  /*1580*/  STS.U16 [R5+UR6+0x2e00], R78 ;  /* 0x002e004e05007988 */ /* 0x000fe80008000406 */
[----:B------:R-:W-:Y:S04]  /*1590*/  STS.U16 [R5+UR6+0x3200], R80 ;  /* 0x0032005005007988 */ /* 0x000fe80008000406 */
[----:B------:R0:W-:Y:S04]  /*15a0*/  STS.U16 [R5+UR6+0x3400], R81 ;  /* 0x0034005105007988 */ /* 0x0001e80008000406 */
[----:B------:R-:W-:Y:S04]  /*15b0*/  STS.U16 [R5+UR6+0x3600], R82 ;  /* 0x0036005205007988 */ /* 0x000fe80008000406 */
[----:B------:R1:W-:Y:S01]  /*15c0*/  STS.U16 [R5+UR6+0x3800], R83 ;  /* 0x0038005305007988 */ /* 0x0003e20008000406 */
[----:B0-----:R-:W-:-:S03]  /*15d0*/  CS2R R80, SRZ ;  /* 0x0000000000507805 */ /* 0x001fc6000001ff00 */
[----:B------:R0:W-:Y:S01]  /*15e0*/  STS.U16 [R5+UR6+0x3a00], R84 ;  /* 0x003a005405007988 */ /* 0x0001e20008000406 */
[----:B-1----:R-:W-:-:S03]  /*15f0*/  CS2R R82, SRZ ;  /* 0x0000000000527805 */ /* 0x002fc6000001ff00 */
[----:B------:R-:W-:Y:S04]  /*1600*/  STS.U16 [R5+UR6+0x3c00], R25 ;  /* 0x003c001905007988 */ /* 0x000fe80008000406 */
[----:B------:R1:W-:Y:S01]  /*1610*/  STS.U16 [R5+UR6+0x3e00], R26 ;  /* 0x003e001a05007988 */ /* 0x0003e20008000406 */
[----:B0-----:R-:W-:-:S03]  /*1620*/  CS2R R84, SRZ ;  /* 0x0000000000547805 */ /* 0x001fc6000001ff00 */
[----:B------:R-:W-:Y:S04]  /*1630*/  STS.U16 [R4+UR6+0x100], R7 ;  /* 0x0001000704007988 */ /* 0x000fe80008000406 */
[----:B------:R-:W-:Y:S04]  /*1640*/  STS.U16 [R4+UR6+0x300], R8 ;  /* 0x0003000804007988 */ /* 0x000fe80008000406 */
[----:B------:R-:W-:Y:S01]  /*1650*/  STS.U16 [R4+UR6+0x500], R29 ;  /* 0x0005001d04007988 */ /* 0x000fe20008000406 */
[----:B-1----:R-:W-:-:S03]  /*1660*/  LOP3.LUT R5, R243, 0x1c, RZ, 0xc0, !PT ;  /* 0x0000001cf3057812 */ /* 0x002fc600078ec0ff */
        /* <DEDUP_REMOVED lines=15> */
[----:B------:R1:W-:Y:S04]  /*1760*/  STS.U16 [R4+UR6+0x2500], R69 ;  /* 0x0025004504007988 */ /* 0x0003e80008000406 */
[----:B------:R2:W-:Y:S01]  /*1770*/  STS.U16 [R4+UR6+0x2700], R71 ;  /* 0x0027004704007988 */ /* 0x0005e20008000406 */
[----:B0-----:R-:W-:-:S03]  /*1780*/  IMAD.MOV.U32 R65, RZ, RZ, 0x3f800000 ;  /* 0x3f800000ff417424 */ /* 0x001fc600078e00ff */
[----:B------:R0:W-:Y:S04]  /*1790*/  STS.U16 [R4+UR6+0x2900], R73 ;  /* 0x0029004904007988 */ /* 0x0001e80008000406 */
[----:B------:R3:W-:Y:S01]  /*17a0*/  STS.U16 [R4+UR6+0x2b00], R75 ;  /* 0x002b004b04007988 */ /* 0x0007e20008000406 */
[----:B-1----:R-:W-:-:S03]  /*17b0*/  CS2R R68, SRZ ;  /* 0x0000000000447805 */ /* 0x002fc6000001ff00 */
[----:B------:R-:W-:Y:S01]  /*17c0*/  STS.U16 [R4+UR6+0x2d00], R77 ;  /* 0x002d004d04007988 */ /* 0x000fe20008000406 */
[----:B--2---:R-:W-:-:S03]  /*17d0*/  CS2R R70, SRZ ;  /* 0x0000000000467805 */ /* 0x004fc6000001ff00 */
[----:B------:R-:W-:Y:S01]  /*17e0*/  STS.U16 [R4+UR6+0x2f00], R32 ;  /* 0x002f002004007988 */ /* 0x000fe20008000406 */
[----:B0-----:R-:W-:-:S03]  /*17f0*/  CS2R R72, SRZ ;  /* 0x0000000000487805 */ /* 0x001fc6000001ff00 */
[----:B------:R-:W-:Y:S01]  /*1800*/  STS.U16 [R4+UR6+0x3100], R24 ;  /* 0x0031001804007988 */ /* 0x000fe20008000406 */
[----:B---3--:R-:W-:-:S03]  /*1810*/  CS2R R74, SRZ ;  /* 0x00000000004a7805 */ /* 0x008fc6000001ff00 */
[----:B------:R-:W-:Y:S04]  /*1820*/  STS.U16 [R4+UR6+0x3300], R14 ;  /* 0x0033000e04007988 */ /* 0x000fe80008000406 */
[----:B------:R-:W-:Y:S04]  /*1830*/  STS.U16 [R4+UR6+0x3500], R16 ;  /* 0x0035001004007988 */ /* 0x000fe80008000406 */
[----:B------:R-:W-:Y:S04]  /*1840*/  STS.U16 [R4+UR6+0x3700], R18 ;  /* 0x0037001204007988 */ /* 0x000fe80008000406 */
[----:B------:R-:W-:Y:S04]  /*1850*/  STS.U16 [R4+UR6+0x3900], R20 ;  /* 0x0039001404007988 */ /* 0x000fe80008000406 */
[----:B------:R-:W-:Y:S04]  /*1860*/  STS.U16 [R4+UR6+0x3b00], R22 ;  /* 0x003b001604007988 */ /* 0x000fe80008000406 */
[----:B------:R-:W-:Y:S04]  /*1870*/  STS.U16 [R4+UR6+0x3d00], R10 ;  /* 0x003d000a04007988 */ /* 0x000fe80008000406 */
[----:B------:R0:W-:Y:S02]  /*1880*/  STS.U16 [R4+UR6+0x3f00], R3 ;  /* 0x003f000304007988 */ /* 0x0001e40008000406 */
[----:B0-----:R-:W-:Y:S01]  /*1890*/  LOP3.LUT R3, R243, 0x7f, RZ, 0xc0, !PT ;  /* 0x0000007ff3037812 */ /* 0x001fe200078ec0ff */
[----:B------:R-:W-:Y:S06]  /*18a0*/  @!P0 BRA `(.L_x_0) ;  /* 0x0000003000f88947 */ /* 0x000fec0003800000 */
[----:B------:R-:W0:Y:S01]  /*18b0*/  LDC R57, c[0x0][0x3d8] ;  /* 0x0000f600ff397b82 */ /* 0x000e220000000800 */
[----:B------:R-:W1:Y:S01]  /*18c0*/  LDCU.64 UR4, c[0x0][0x3d0] ;  /* 0x00007a00ff0477ac */ /* 0x000e620008000a00 */
[----:B------:R-:W-:Y:S02]  /*18d0*/  SHF.R.U32.HI R0, RZ, 0x4, R243 ;  /* 0x00000004ff007819 */ /* 0x000fe400000116f3 */
[----:B------:R-:W-:Y:S02]  /*18e0*/  CS2R R120, SRZ ;  /* 0x0000000000787805 */ /* 0x000fe4000001ff00 */
[----:B------:R-:W-:Y:S02]  /*18f0*/  LOP3.LUT R4, R243, 0xf, RZ, 0xc0, !PT ;  /* 0x0000000ff3047812 */ /* 0x000fe400078ec0ff */
[----:B------:R-:W-:Y:S02]  /*1900*/  CS2R R122, SRZ ;  /* 0x00000000007a7805 */ /* 0x000fe4000001ff00 */
[----:B------:R-:W-:-:S02]  /*1910*/  SGXT.U32 R0, R0, 0x3 ;  /* 0x000000030000781a */ /* 0x000fc40000000000 */
[----:B------:R-:W-:Y:S01]  /*1920*/  CS2R R116, SRZ ;  /* 0x0000000000747805 */ /* 0x000fe2000001ff00 */
[----:B------:R-:W2:Y:S01]  /*1930*/  LDC.64 R68, c[0x0][0x3c0] ;  /* 0x0000f000ff447b82 */ /* 0x000ea20000000a00 */
[C---:B------:R-:W-:Y:S02]  /*1940*/  LEA.HI R7, R5.reuse, 0x10, RZ, 0x1e ;  /* 0x0000001005077811 */ /* 0x040fe400078ff0ff */
[----:B------:R-:W-:Y:S02]  /*1950*/  CS2R R118, SRZ ;  /* 0x0000000000767805 */ /* 0x000fe4000001ff00 */
[C---:B------:R-:W-:Y:S02]  /*1960*/  LEA.HI R187, R5.reuse, 0x18, RZ, 0x1e ;  /* 0x0000001805bb7811 */ /* 0x040fe400078ff0ff */
[----:B------:R-:W-:Y:S02]  /*1970*/  CS2R R72, SRZ ;  /* 0x0000000000487805 */ /* 0x000fe4000001ff00 */
[C---:B------:R-:W-:Y:S01]  /*1980*/  LEA.HI R185, R5.reuse, 0x8, RZ, 0x1e ;  /* 0x0000000805b97811 */ /* 0x040fe200078ff0ff */
[C---:B------:R-:W-:Y:S01]  /*1990*/  IMAD.IADD R186, R2.reuse, 0x1, R7 ;  /* 0x0000000102ba7824 */ /* 0x040fe200078e0207 */
[----:B------:R-:W-:Y:S01]  /*19a0*/  LEA.HI R184, R5, R2, RZ, 0x1e ;  /* 0x0000000205b87211 */ /* 0x000fe200078ff0ff */
[----:B------:R-:W3:Y:S01]  /*19b0*/  LDC.64 R8, c[0x0][0x388] ;  /* 0x0000e200ff087b82 */ /* 0x000ee20000000a00 */
[C---:B------:R-:W-:Y:S01]  /*19c0*/  LOP3.LUT P0, RZ, R243.reuse, 0x3, RZ, 0xc0, !PT ;  /* 0x00000003f3ff7812 */ /* 0x040fe2000780c0ff */
[----:B------:R-:W-:Y:S01]  /*19d0*/  IMAD.IADD R187, R2, 0x1, R187 ;  /* 0x0000000102bb7824 */ /* 0x000fe200078e02bb */
[----:B-1----:R-:W-:Y:S01]  /*19e0*/  UIMAD UR4, UR7, UR4, URZ ;  /* 0x00000004070472a4 */ /* 0x002fe2000f8e02ff */
[----:B------:R-:W-:Y:S01]  /*19f0*/  IMAD R4, R4, UR5, RZ ;  /* 0x0000000504047c24 */ /* 0x000fe2000f8e02ff */
[----:B------:R-:W-:-:S02]  /*1a00*/  LOP3.LUT P1, RZ, R243, 0x1, RZ, 0xc0, !PT ;  /* 0x00000001f3ff7812 */ /* 0x000fc4000782c0ff */
[----:B------:R-:W-:Y:S01]  /*1a10*/  CS2R R74, SRZ ;  /* 0x00000000004a7805 */ /* 0x000fe2000001ff00 */
[----:B------:R-:W-:Y:S01]  /*1a20*/  USHF.L.U32 UR5, UR4, 0x1, URZ ;  /* 0x0000000104057899 */ /* 0x000fe200080006ff */
[----:B------:R-:W1:Y:S01]  /*1a30*/  LDC.64 R64, c[0x0][0x390] ;  /* 0x0000e400ff407b82 */ /* 0x000e620000000a00 */
[----:B0-----:R-:W-:Y:S01]  /*1a40*/  IMAD R6, R0, R57, RZ ;  /* 0x0000003900067224 */ /* 0x001fe200078e02ff */
[----:B------:R-:W-:Y:S01]  /*1a50*/  IADD3 R185, PT, PT, R2, R185, RZ ;  /* 0x000000b902b97210 */ /* 0x000fe20007ffe0ff */
[C---:B------:R-:W-:Y:S01]  /*1a60*/  IMAD.SHL.U32 R5, R4.reuse, 0x2, RZ ;  /* 0x0000000204057824 */ /* 0x040fe200078e00ff */
[----:B------:R-:W-:Y:S01]  /*1a70*/  ISETP.GE.U32.AND P6, PT, R3, 0x40, PT ;  /* 0x000000400300780c */ /* 0x000fe20003fc6070 */
[----:B------:R-:W-:Y:S01]  /*1a80*/  IMAD R7, R57, 0x8, R6 ;  /* 0x0000000839077824 */ /* 0x000fe200078e0206 */
[C---:B------:R-:W-:Y:S01]  /*1a90*/  ISETP.LT.U32.AND P0, PT, R3.reuse, 0x40, !P0 ;  /* 0x000000400300780c */ /* 0x040fe20004701070 */
[----:B------:R-:W-:Y:S01]  /*1aa0*/  IMAD.HI R4, R4, 0x2, RZ ;  /* 0x0000000204047827 */ /* 0x000fe200078e02ff */
[----:B------:R-:W0:Y:S01]  /*1ab0*/  LDC R10, c[0x0][0x3c8] ;  /* 0x0000f200ff0a7b82 */ /* 0x000e220000000800 */
[----:B------:R-:W-:-:S02]  /*1ac0*/  ISETP.LT.U32.AND P1, PT, R3, 0x40, !P1 ;  /* 0x000000400300780c */ /* 0x000fc40004f21070 */
[----:B------:R-:W-:Y:S01]  /*1ad0*/  CS2R R70, SRZ ;  /* 0x0000000000467805 */ /* 0x000fe2000001ff00 */
[----:B--2---:R-:W-:Y:S01]  /*1ae0*/  IMAD R0, R68, UR7, RZ ;  /* 0x0000000744007c24 */ /* 0x004fe2000f8e02ff */
[C---:B------:R-:W-:Y:S01]  /*1af0*/  SHF.L.U32 R217, R69.reuse, 0x3, RZ ;  /* 0x0000000345d97819 */ /* 0x040fe200000006ff */
[C---:B------:R-:W-:Y:S01]  /*1b00*/  IMAD R251, R69.reuse, 0x3, RZ ;  /* 0x0000000345fb7824 */ /* 0x040fe200078e02ff */
[----:B------:R-:W-:Y:S01]  /*1b10*/  CS2R R132, SRZ ;  /* 0x0000000000847805 */ /* 0x000fe2000001ff00 */
[----:B------:R-:W-:Y:S01]  /*1b20*/  IMAD.SHL.U32 R247, R69, 0x4, RZ ;  /* 0x0000000445f77824 */ /* 0x000fe200078e00ff */
[----:B---3--:R-:W-:Y:S01]  /*1b30*/  LEA R17, P2, R0, R8, 0x1 ;  /* 0x0000000800117211 */ /* 0x008fe200078408ff */
[----:B------:R-:W-:Y:S01]  /*1b40*/  IMAD R8, R57, 0x8, R7 ;  /* 0x0000000839087824 */ /* 0x000fe200078e0207 */
[----:B------:R-:W-:Y:S01]  /*1b50*/  CS2R R134, SRZ ;  /* 0x0000000000867805 */ /* 0x000fe2000001ff00 */
[C---:B------:R-:W-:Y:S01]  /*1b60*/  IMAD R239, R69.reuse, 0x5, RZ ;  /* 0x0000000545ef7824 */ /* 0x040fe200078e02ff */
[----:B------:R-:W-:Y:S01]  /*1b70*/  CS2R R128, SRZ ;  /* 0x0000000000807805 */ /* 0x000fe2000001ff00 */
[C---:B------:R-:W-:Y:S01]  /*1b80*/  IMAD R231, R69.reuse, 0x6, RZ ;  /* 0x0000000645e77824 */ /* 0x040fe200078e02ff */
[----:B------:R-:W-:Y:S01]  /*1b90*/  CS2R R130, SRZ ;  /* 0x0000000000827805 */ /* 0x000fe2000001ff00 */
[----:B------:R-:W-:Y:S01]  /*1ba0*/  IMAD R221, R69, 0x7, RZ ;  /* 0x0000000745dd7824 */ /* 0x000fe200078e02ff */
[----:B-1----:R-:W-:Y:S01]  /*1bb0*/  IADD3 R63, P4, P5, R5, UR5, R64 ;  /* 0x00000005053f7c10 */ /* 0x002fe2000fd9e040 */
[----:B------:R-:W-:Y:S01]  /*1bc0*/  IMAD R5, R57, 0x8, R8 ;  /* 0x0000000839057824 */ /* 0x000fe200078e0208 */
[----:B------:R-:W-:Y:S01]  /*1bd0*/  UIMAD.WIDE UR4, UR4, 0x2, URZ ;  /* 0x00000002040478a5 */ /* 0x000fe2000f8e02ff */
[C---:B------:R-:W-:Y:S01]  /*1be0*/  IMAD R213, R69.reuse, 0x9, RZ ;  /* 0x0000000945d57824 */ /* 0x040fe200078e02ff */
[----:B------:R-:W-:Y:S01]  /*1bf0*/  CS2R R80, SRZ ;  /* 0x0000000000507805 */ /* 0x000fe2000001ff00 */
[C---:B------:R-:W-:Y:S01]  /*1c00*/  IMAD R209, R69.reuse, 0xa, RZ ;  /* 0x0000000a45d17824 */ /* 0x040fe200078e02ff */
[----:B------:R-:W-:Y:S01]  /*1c10*/  CS2R R82, SRZ ;  /* 0x0000000000527805 */ /* 0x000fe2000001ff00 */
[----:B------:R-:W-:Y:S01]  /*1c20*/  IMAD R205, R69, 0xb, RZ ;  /* 0x0000000b45cd7824 */ /* 0x000fe200078e02ff */
[----:B------:R-:W-:Y:S01]  /*1c30*/  IADD3.X R65, PT, PT, R4, UR5, R65, P4, P5 ;  /* 0x0000000504417c10 */ /* 0x000fe2000a7ea441 */
[----:B0-----:R-:W-:Y:S01]  /*1c40*/  IMAD R2, R3, R10, RZ ;  /* 0x0000000a03027224 */ /* 0x001fe200078e02ff */
[----:B------:R-:W-:Y:S01]  /*1c50*/  LEA.HI.X.SX32 R3, R0, R9, 0x1, P2 ;  /* 0x0000000900037211 */ /* 0x000fe200010f0eff */
[----:B------:R-:W-:Y:S01]  /*1c60*/  IMAD R9, R57, 0x8, R5 ;  /* 0x0000000839097824 */ /* 0x000fe200078e0205 */
[----:B------:R-:W-:Y:S01]  /*1c70*/  LEA.HI R4, R243, 0xf8, RZ, 0x1c ;  /* 0x000000f8f3047811 */ /* 0x000fe200078fe0ff */
[----:B------:R-:W-:Y:S01]  /*1c80*/  IMAD R201, R69, 0xc, RZ ;  /* 0x0000000c45c97824 */ /* 0x000fe200078e02ff */
[----:B------:R-:W-:Y:S01]  /*1c90*/  LEA R0, R10, R2, 0x7 ;  /* 0x000000020a007211 */ /* 0x000fe200078e38ff */
[----:B------:R-:W-:Y:S01]  /*1ca0*/  IMAD R10, R57, 0x8, R9 ;  /* 0x00000008390a7824 */ /* 0x000fe200078e0209 */
[----:B------:R-:W-:Y:S01]  /*1cb0*/  LEA R14, P2, R2, R17, 0x1 ;  /* 0x00000011020e7211 */ /* 0x000fe200078408ff */
[----:B------:R-:W-:Y:S01]  /*1cc0*/  IMAD R47, R4, R57, RZ ;  /* 0x00000039042f7224 */ /* 0x000fe200078e02ff */
[----:B------:R-:W-:Y:S01]  /*1cd0*/  LEA R16, P3, R0, R17, 0x1 ;  /* 0x0000001100107211 */ /* 0x000fe200078608ff */
[----:B------:R-:W-:Y:S01]  /*1ce0*/  IMAD R197, R69, 0xd, RZ ;  /* 0x0000000d45c57824 */ /* 0x000fe200078e02ff */
[----:B------:R-:W-:Y:S01]  /*1cf0*/  LEA R11, R57, R10, 0x3 ;  /* 0x0000000a390b7211 */ /* 0x000fe200078e18ff */
[C---:B------:R-:W-:Y:S01]  /*1d00*/  IMAD R193, R69.reuse, 0xe, RZ ;  /* 0x0000000e45c17824 */ /* 0x040fe200078e02ff */
[-C--:B------:R-:W-:Y:S01]  /*1d10*/  LEA.HI.X.SX32 R15, R2, R3.reuse, 0x1, P2 ;  /* 0x00000003020f7211 */ /* 0x080fe200010f0eff */
[----:B------:R-:W-:Y:S01]  /*1d20*/  IMAD R189, R69, 0xf, RZ ;  /* 0x0000000f45bd7824 */ /* 0x000fe200078e02ff */
[----:B------:R-:W-:Y:S01]  /*1d30*/  LEA.HI R2, R243, 0x78, RZ, 0x1c ;  /* 0x00000078f3027811 */ /* 0x000fe200078fe0ff */
[----:B------:R-:W-:Y:S01]  /*1d40*/  IMAD R12, R57, 0x10, R11 ;  /* 0x00000010390c7824 */ /* 0x000fe200078e020b */
[----:B------:R-:W-:Y:S01]  /*1d50*/  LEA.HI.X.SX32 R17, R0, R3, 0x1, P3 ;  /* 0x0000000300117211 */ /* 0x000fe200018f0eff */
[----:B------:R-:W-:Y:S01]  /*1d60*/  IMAD.WIDE R76, R251, 0x2, R14 ;  /* 0x00000002fb4c7825 */ /* 0x000fe200078e020e */
[----:B------:R-:W-:-:S02]  /*1d70*/  LEA.HI R3, R243, 0xb8, RZ, 0x1c ;  /* 0x000000b8f3037811 */ /* 0x000fc400078fe0ff */
[----:B------:R-:W-:Y:S02]  /*1d80*/  CS2R R84, SRZ ;  /* 0x0000000000547805 */ /* 0x000fe4000001ff00 */
[----:B------:R-:W-:Y:S01]  /*1d90*/  LEA R182, P4, R6, R63, 0x1 ;  /* 0x0000003f06b67211 */ /* 0x000fe200078808ff */
[----:B------:R-:W-:Y:S01]  /*1da0*/  IMAD R13, R2, R57, RZ ;  /* 0x00000039020d7224 */ /* 0x000fe200078e02ff */
[----:B------:R-:W-:Y:S01]  /*1db0*/  LEA.HI R0, R243, 0x38, RZ, 0x1c ;  /* 0x00000038f3007811 */ /* 0x000fe200078fe0ff */
[----:B------:R-:W-:Y:S01]  /*1dc0*/  IMAD R2, R57, 0x8, R12 ;  /* 0x0000000839027824 */ /* 0x000fe200078e020c */
[----:B------:R-:W-:Y:S01]  /*1dd0*/  LEA.HI.X.SX32 R183, R6, R65, 0x1, P4 ;  /* 0x0000004106b77211 */ /* 0x000fe200020f0eff */
[----:B------:R-:W-:Y:S01]  /*1de0*/  IMAD R31, R3, R57, RZ ;  /* 0x00000039031f7224 */ /* 0x000fe200078e02ff */
[-C--:B------:R-:W-:Y:S01]  /*1df0*/  LEA R176, P5, R5, R63.reuse, 0x1 ;  /* 0x0000003f05b07211 */ /* 0x080fe200078a08ff */
[----:B------:R-:W-:Y:S01]  /*1e00*/  IMAD R3, R57, 0x8, R2 ;  /* 0x0000000839037824 */ /* 0x000fe200078e0202 */
[----:B------:R-:W-:Y:S01]  /*1e10*/  LEA R180, P3, R7, R63, 0x1 ;  /* 0x0000003f07b47211 */ /* 0x000fe200078608ff */
[----:B------:R-:W-:Y:S01]  /*1e20*/  IMAD R0, R0, R57, RZ ;  /* 0x0000003900007224 */ /* 0x000fe200078e02ff */
[----:B------:R-:W-:Y:S01]  /*1e30*/  LEA.HI.X.SX32 R177, R5, R65, 0x1, P5 ;  /* 0x0000004105b17211 */ /* 0x000fe200028f0eff */
[----:B------:R-:W-:Y:S01]  /*1e40*/  IMAD.WIDE R248, R247, 0x2, R14 ;  /* 0x00000002f7f87825 */ /* 0x000fe200078e020e */
[----:B------:R-:W-:-:S02]  /*1e50*/  LEA R4, R57, R3, 0x3 ;  /* 0x0000000339047211 */ /* 0x000fc400078e18ff */
[----:B------:R-:W-:Y:S02]  /*1e60*/  CS2R R86, SRZ ;  /* 0x0000000000567805 */ /* 0x000fe4000001ff00 */
[----:B------:R-:W-:Y:S01]  /*1e70*/  LEA R178, P4, R8, R63, 0x1 ;  /* 0x0000003f08b27211 */ /* 0x000fe200078808ff */
[----:B------:R-:W-:Y:S01]  /*1e80*/  IMAD.WIDE R244, R239, 0x2, R14 ;  /* 0x00000002eff47825 */ /* 0x000fe200078e020e */
[----:B------:R-:W-:Y:S02]  /*1e90*/  LEA.HI.X.SX32 R181, R7, R65, 0x1, P3 ;  /* 0x0000004107b57211 */ /* 0x000fe400018f0eff */
[----:B------:R-:W-:Y:S02]  /*1ea0*/  CS2R R88, SRZ ;  /* 0x0000000000587805 */ /* 0x000fe4000001ff00 */
[----:B------:R-:W-:Y:S01]  /*1eb0*/  LEA R168, P2, R0, R63, 0x1 ;  /* 0x0000003f00a87211 */ /* 0x000fe200078408ff */
[----:B------:R-:W-:Y:S01]  /*1ec0*/  IMAD R6, R57, 0x8, R4 ;  /* 0x0000000839067824 */ /* 0x000fe200078e0204 */
[----:B------:R-:W-:Y:S01]  /*1ed0*/  LEA.HI.X.SX32 R179, R8, R65, 0x1, P4 ;  /* 0x0000004108b37211 */ /* 0x000fe200020f0eff */
[----:B------:R-:W-:Y:S01]  /*1ee0*/  IMAD.WIDE R234, R231, 0x2, R14 ;  /* 0x00000002e7ea7825 */ /* 0x000fe200078e020e */
[----:B------:R-:W-:-:S02]  /*1ef0*/  LEA R174, P4, R9, R63, 0x1 ;  /* 0x0000003f09ae7211 */ /* 0x000fc400078808ff */
[----:B------:R-:W-:Y:S02]  /*1f00*/  CS2R R90, SRZ ;  /* 0x00000000005a7805 */ /* 0x000fe4000001ff00 */
[----:B------:R-:W-:Y:S01]  /*1f10*/  LEA.HI.X.SX32 R169, R0, R65, 0x1, P2 ;  /* 0x0000004100a97211 */ /* 0x000fe200010f0eff */
[----:B------:R-:W-:Y:S01]  /*1f20*/  IMAD R5, R57, 0x8, R6 ;  /* 0x0000000839057824 */ /* 0x000fe200078e0206 */
[----:B------:R-:W-:Y:S01]  /*1f30*/  LEA R172, P5, R10, R63, 0x1 ;  /* 0x0000003f0aac7211 */ /* 0x000fe200078a08ff */
[----:B------:R-:W-:Y:S01]  /*1f40*/  IMAD.WIDE R224, R221, 0x2, R14 ;  /* 0x00000002dde07825 */ /* 0x000fe200078e020e */
[----:B------:R-:W-:Y:S02]  /*1f50*/  LEA.HI.X.SX32 R175, R9, R65, 0x1, P4 ;  /* 0x0000004109af7211 */ /* 0x000fe400020f0eff */
[----:B------:R-:W-:Y:S02]  /*1f60*/  CS2R R92, SRZ ;  /* 0x00000000005c7805 */ /* 0x000fe4000001ff00 */
[-C--:B------:R-:W-:Y:S01]  /*1f70*/  LEA R170, P4, R11, R63.reuse, 0x1 ;  /* 0x0000003f0baa7211 */ /* 0x080fe200078808ff */
[----:B------:R-:W-:Y:S01]  /*1f80*/  IMAD R7, R57, 0x8, R5 ;  /* 0x0000000839077824 */ /* 0x000fe200078e0205 */
[----:B------:R-:W-:Y:S01]  /*1f90*/  LEA R20, P2, R2, R63, 0x1 ;  /* 0x0000003f02147211 */ /* 0x000fe200078408ff */
[----:B------:R-:W-:Y:S01]  /*1fa0*/  IMAD.WIDE R218, R217, 0x2, R14 ;  /* 0x00000002d9da7825 */ /* 0x000fe200078e020e */
[----:B------:R-:W-:-:S02]  /*1fb0*/  LEA.HI.X.SX32 R173, R10, R65, 0x1, P5 ;  /* 0x000000410aad7211 */ /* 0x000fc400028f0eff */
[----:B------:R-:W-:Y:S02]  /*1fc0*/  CS2R R94, SRZ ;  /* 0x00000000005e7805 */ /* 0x000fe4000001ff00 */
[----:B------:R-:W-:Y:S01]  /*1fd0*/  LEA R0, R57, R7, 0x4 ;  /* 0x0000000739007211 */ /* 0x000fe200078e20ff */
[----:B------:R-:W-:Y:S01]  /*1fe0*/  IMAD.WIDE R214, R213, 0x2, R14 ;  /* 0x00000002d5d67825 */ /* 0x000fe200078e020e */
[----:B------:R-:W-:Y:S02]  /*1ff0*/  LEA R66, P5, R12, R63, 0x1 ;  /* 0x0000003f0c427211 */ /* 0x000fe400078a08ff */
[----:B------:R-:W-:Y:S02]  /*2000*/  CS2R R96, SRZ ;  /* 0x0000000000607805 */ /* 0x000fe4000001ff00 */
[----:B------:R-:W-:Y:S01]  /*2010*/  LEA.HI.X.SX32 R171, R11, R65, 0x1, P4 ;  /* 0x000000410bab7211 */ /* 0x000fe200020f0eff */
[----:B------:R-:W-:Y:S01]  /*2020*/  IMAD R8, R57, 0x8, R0 ;  /* 0x0000000839087824 */ /* 0x000fe200078e0200 */
[----:B------:R-:W-:Y:S01]  /*2030*/  LEA R22, P4, R3, R63, 0x1 ;  /* 0x0000003f03167211 */ /* 0x000fe200078808ff */
[----:B------:R-:W-:Y:S01]  /*2040*/  IMAD.WIDE R210, R209, 0x2, R14 ;  /* 0x00000002d1d27825 */ /* 0x000fe200078e020e */
[----:B------:R-:W-:-:S02]  /*2050*/  LEA.HI.X.SX32 R21, R2, R65, 0x1, P2 ;  /* 0x0000004102157211 */ /* 0x000fc400010f0eff */
[----:B------:R-:W-:Y:S02]  /*2060*/  CS2R R98, SRZ ;  /* 0x0000000000627805 */ /* 0x000fe4000001ff00 */
[----:B------:R-:W-:Y:S01]  /*2070*/  LEA.HI.X.SX32 R67, R12, R65, 0x1, P5 ;  /* 0x000000410c437211 */ /* 0x000fe200028f0eff */
[----:B------:R-:W-:Y:S01]  /*2080*/  IMAD R2, R57, 0x8, R8 ;  /* 0x0000000839027824 */ /* 0x000fe200078e0208 */
[C---:B------:R-:W-:Y:S01]  /*2090*/  LEA R24, P5, R4.reuse, R63, 0x1 ;  /* 0x0000003f04187211 */ /* 0x040fe200078a08ff */
[----:B------:R-:W-:Y:S01]  /*20a0*/  IMAD.WIDE R206, R205, 0x2, R14 ;  /* 0x00000002cdce7825 */ /* 0x000fe200078e020e */
[-C--:B------:R-:W-:Y:S02]  /*20b0*/  LEA.HI.X.SX32 R23, R3, R65.reuse, 0x1, P4 ;  /* 0x0000004103177211 */ /* 0x080fe400020f0eff */
[----:B------:R-:W-:Y:S02]  /*20c0*/  CS2R R100, SRZ ;  /* 0x0000000000647805 */ /* 0x000fe4000001ff00 */
[----:B------:R-:W-:Y:S01]  /*20d0*/  LEA.HI.X.SX32 R25, R4, R65, 0x1, P5 ;  /* 0x0000004104197211 */ /* 0x000fe200028f0eff */
[----:B------:R-:W-:Y:S01]  /*20e0*/  IMAD R3, R57, 0x8, R2 ;  /* 0x0000000839037824 */ /* 0x000fe200078e0202 */
[-C--:B------:R-:W-:Y:S01]  /*20f0*/  LEA R28, P5, R5, R63.reuse, 0x1 ;  /* 0x0000003f051c7211 */ /* 0x080fe200078a08ff */
[----:B------:R-:W-:Y:S01]  /*2100*/  IMAD.WIDE R202, R201, 0x2, R14 ;  /* 0x00000002c9ca7825 */ /* 0x000fe200078e020e */
[----:B------:R-:W-:-:S02]  /*2110*/  LEA R26, P4, R6, R63, 0x1 ;  /* 0x0000003f061a7211 */ /* 0x000fc400078808ff */
[----:B------:R-:W-:Y:S02]  /*2120*/  CS2R R102, SRZ ;  /* 0x0000000000667805 */ /* 0x000fe4000001ff00 */
[----:B------:R-:W-:Y:S01]  /*2130*/  LEA R4, R57, R3, 0x3 ;  /* 0x0000000339047211 */ /* 0x000fe200078e18ff */
        /* <DEDUP_REMOVED lines=9> */
[-C--:B------:R-:W-:Y:S01]  /*21d0*/  LEA.HI.X.SX32 R35, R0, R65.reuse, 0x1, P5 ;  /* 0x0000004100237211 */ /* 0x080fe200028f0eff */
[----:B------:R-:W-:Y:S01]  /*21e0*/  IMAD R0, R57, 0x8, R5 ;  /* 0x0000000839007824 */ /* 0x000fe200078e0205 */
[----:B------:R-:W-:Y:S01]  /*21f0*/  LEA.HI.X.SX32 R33, R7, R65, 0x1, P4 ;  /* 0x0000004107217211 */ /* 0x000fe200020f0eff */
[----:B------:R-:W-:Y:S01]  /*2200*/  IMAD.WIDE R190, R189, 0x2, R14 ;  /* 0x00000002bdbe7825 */ /* 0x000fe200078e020e */
[CC--:B------:R-:W-:Y:S02]  /*2210*/  LEA R38, P4, R2.reuse, R63.reuse, 0x1 ;  /* 0x0000003f02267211 */ /* 0x0c0fe400078808ff */
[----:B------:R-:W-:Y:S02]  /*2220*/  CS2R R108, SRZ ;  /* 0x00000000006c7805 */ /* 0x000fe4000001ff00 */
[----:B------:R-:W-:Y:S01]  /*2230*/  LEA R40, P5, R3, R63, 0x1 ;  /* 0x0000003f03287211 */ /* 0x000fe200078a08ff */
[C---:B------:R-:W-:Y:S01]  /*2240*/  IMAD R6, R57.reuse, 0x10, R0 ;  /* 0x0000001039067824 */ /* 0x040fe200078e0200 */
[----:B------:R-:W-:Y:S01]  /*2250*/  LEA.HI.X.SX32 R39, R2, R65, 0x1, P4 ;  /* 0x0000004102277211 */ /* 0x000fe200020f0eff */
[----:B------:R-:W-:Y:S01]  /*2260*/  IMAD.MOV.U32 R9, RZ, RZ, RZ ;  /* 0x000000ffff097224 */ /* 0x000fe200078e00ff */
[C---:B------:R-:W-:Y:S01]  /*2270*/  LEA R42, P4, R4.reuse, R63, 0x1 ;  /* 0x0000003f042a7211 */ /* 0x040fe200078808ff */
[----:B------:R-:W-:Y:S01]  /*2280*/  IMAD.MOV.U32 R10, RZ, RZ, RZ ;  /* 0x000000ffff0a7224 */ /* 0x000fe200078e00ff */
[----:B------:R-:W-:Y:S01]  /*2290*/  LEA R2, R57, R6, 0x3 ;  /* 0x0000000639027211 */ /* 0x000fe200078e18ff */
[----:B------:R-:W-:Y:S01]  /*22a0*/  IMAD.MOV.U32 R64, RZ, RZ, 0x3f800000 ;  /* 0x3f800000ff407424 */ /* 0x000fe200078e00ff */
[-C--:B------:R-:W-:Y:S01]  /*22b0*/  LEA.HI.X.SX32 R41, R3, R65.reuse, 0x1, P5 ;  /* 0x0000004103297211 */ /* 0x080fe200028f0eff */
[----:B------:R-:W-:Y:S01]  /*22c0*/  IMAD.MOV.U32 R12, RZ, RZ, 0x3f800000 ;  /* 0x3f800000ff0c7424 */ /* 0x000fe200078e00ff */
[----:B------:R-:W-:Y:S01]  /*22d0*/  LEA.HI.X.SX32 R43, R4, R65, 0x1, P4 ;  /* 0x00000041042b7211 */ /* 0x000fe200020f0eff */
[----:B------:R-:W-:Y:S01]  /*22e0*/  IMAD R3, R57, 0x8, R2 ;  /* 0x0000000839037824 */ /* 0x000fe200078e0202 */
[----:B------:R-:W-:-:S02]  /*22f0*/  LEA R48, P4, R0, R63, 0x1 ;  /* 0x0000003f00307211 */ /* 0x000fc400078808ff */
[----:B------:R-:W-:Y:S02]  /*2300*/  CS2R R110, SRZ ;  /* 0x00000000006e7805 */ /* 0x000fe4000001ff00 */
[----:B------:R-:W-:Y:S01]  /*2310*/  LEA R30, P2, R31, R63, 0x1 ;  /* 0x0000003f1f1e7211 */ /* 0x000fe200078408ff */
[----:B------:R-:W-:Y:S01]  /*2320*/  IMAD R4, R57, 0x8, R3 ;  /* 0x0000000839047824 */ /* 0x000fe200078e0203 */
[----:B------:R-:W-:Y:S02]  /*2330*/  LEA.HI.X.SX32 R49, R0, R65, 0x1, P4 ;  /* 0x0000004100317211 */ /* 0x000fe400020f0eff */
[----:B------:R-:W-:Y:S02]  /*2340*/  CS2R R112, SRZ ;  /* 0x0000000000707805 */ /* 0x000fe4000001ff00 */
[----:B------:R-:W-:Y:S01]  /*2350*/  LEA R44, P5, R5, R63, 0x1 ;  /* 0x0000003f052c7211 */ /* 0x000fe200078a08ff */
[----:B------:R-:W-:Y:S01]  /*2360*/  IMAD R0, R57, 0x8, R4 ;  /* 0x0000000839007824 */ /* 0x000fe200078e0204 */
[----:B------:R-:W-:-:S02]  /*2370*/  LEA.HI.X.SX32 R31, R31, R65, 0x1, P2 ;  /* 0x000000411f1f7211 */ /* 0x000fc400010f0eff */
[----:B------:R-:W-:Y:S02]  /*2380*/  CS2R R114, SRZ ;  /* 0x0000000000727805 */ /* 0x000fe4000001ff00 */
[----:B------:R-:W-:Y:S02]  /*2390*/  LEA.HI.X.SX32 R45, R5, R65, 0x1, P5 ;  /* 0x00000041052d7211 */ /* 0x000fe400028f0eff */
[----:B------:R-:W-:Y:S02]  /*23a0*/  CS2R R124, SRZ ;  /* 0x00000000007c7805 */ /* 0x000fe4000001ff00 */
[-C--:B------:R-:W-:Y:S02]  /*23b0*/  LEA R50, P5, R6, R63.reuse, 0x1 ;  /* 0x0000003f06327211 */ /* 0x080fe400078a08ff */
[----:B------:R-:W-:Y:S02]  /*23c0*/  CS2R R126, SRZ ;  /* 0x00000000007e7805 */ /* 0x000fe4000001ff00 */
[-C--:B------:R-:W-:Y:S01]  /*23d0*/  LEA R52, P2, R2, R63.reuse, 0x1 ;  /* 0x0000003f02347211 */ /* 0x080fe200078408ff */
[--C-:B------:R-:W-:Y:S01]  /*23e0*/  IMAD.WIDE R250, R251, 0x2, R16.reuse ;  /* 0x00000002fbfa7825 */ /* 0x100fe200078e0210 */
[----:B------:R-:W-:Y:S01]  /*23f0*/  LEA R5, R57, R0, 0x3 ;  /* 0x0000000039057211 */ /* 0x000fe200078e18ff */
[----:B------:R-:W0:Y:S01]  /*2400*/  LDCU UR9, c[0x0][0x3a8] ;  /* 0x00007500ff0977ac */ /* 0x000e220008000800 */
[-C--:B------:R-:W-:Y:S01]  /*2410*/  LEA R54, P4, R3, R63.reuse, 0x1 ;  /* 0x0000003f03367211 */ /* 0x080fe200078808ff */
[----:B------:R-:W-:Y:S01]  /*2420*/  IMAD.WIDE R246, R247, 0x2, R16 ;  /* 0x00000002f7f67825 */ /* 0x000fe200078e0210 */
[----:B------:R-:W-:Y:S01]  /*2430*/  LEA R18, P3, R13, R63, 0x1 ;  /* 0x0000003f0d127211 */ /* 0x000fe200078608ff */
[----:B------:R-:W-:Y:S01]  /*2440*/  UMOV UR4, URZ ;  /* 0x000000ff00047c82 */ /* 0x000fe20008000000 */
[-C--:B------:R-:W-:Y:S01]  /*2450*/  LEA.HI.X.SX32 R51, R6, R65.reuse, 0x1, P5 ;  /* 0x0000004106337211 */ /* 0x080fe200028f0eff */
[----:B------:R-:W-:Y:S01]  /*2460*/  IMAD.WIDE R6, R69, 0x2, R14 ;  /* 0x0000000245067825 */ /* 0x000fe200078e020e */
[----:B------:R-:W-:Y:S01]  /*2470*/  LEA.HI.X.SX32 R53, R2, R65, 0x1, P2 ;  /* 0x0000004102357211 */ /* 0x000fe200010f0eff */
[----:B------:R-:W-:Y:S01]  /*2480*/  UMOV UR5, URZ ;  /* 0x000000ff00057c82 */ /* 0x000fe20008000000 */
[----:B------:R-:W-:Y:S01]  /*2490*/  LEA R56, P5, R4, R63, 0x1 ;  /* 0x0000003f04387211 */ /* 0x000fe200078a08ff */
[----:B------:R-:W-:Y:S01]  /*24a0*/  IMAD R2, R57, 0x8, R5 ;  /* 0x0000000839027824 */ /* 0x000fe200078e0205 */
[-C--:B------:R-:W-:Y:S01]  /*24b0*/  LEA.HI.X.SX32 R55, R3, R65.reuse, 0x1, P4 ;  /* 0x0000004103377211 */ /* 0x080fe200020f0eff */
[----:B------:R1:W-:Y:S01]  /*24c0*/  STL.64 [R1+0x20], R6 ;  /* 0x0000200601007387 */ /* 0x0003e20000100a00 */
[----:B------:R-:W-:Y:S01]  /*24d0*/  LEA.HI.X.SX32 R19, R13, R65, 0x1, P3 ;  /* 0x000000410d137211 */ /* 0x000fe200018f0eff */
[----:B------:R-:W-:Y:S01]  /*24e0*/  IMAD.MOV.U32 R13, RZ, RZ, 0x3f800000 ;  /* 0x3f800000ff0d7424 */ /* 0x000fe200078e00ff */
[-C--:B------:R-:W-:Y:S01]  /*24f0*/  LEA R60, P4, R5, R63.reuse, 0x1 ;  /* 0x0000003f053c7211 */ /* 0x080fe200078808ff */
[----:B------:R-:W-:Y:S01]  /*2500*/  IMAD.WIDE R238, R239, 0x2, R16 ;  /* 0x00000002efee7825 */ /* 0x000fe200078e0210 */
[----:B------:R-:W-:-:S02]  /*2510*/  LEA R36, P3, R8, R63, 0x1 ;  /* 0x0000003f08247211 */ /* 0x000fc400078608ff */
[----:B------:R-:W-:Y:S01]  /*2520*/  LEA.HI.X.SX32 R57, R4, R65, 0x1, P5 ;  /* 0x0000004104397211 */ /* 0x000fe200028f0eff */
[----:B------:R-:W-:Y:S01]  /*2530*/  IMAD.MOV.U32 R4, RZ, RZ, -0x800000 ;  /* 0xff800000ff047424 */ /* 0x000fe200078e00ff */
[----:B------:R-:W-:Y:S01]  /*2540*/  LEA R62, P5, R2, R63, 0x1 ;  /* 0x0000003f023e7211 */ /* 0x000fe200078a08ff */
[----:B------:R-:W-:Y:S01]  /*2550*/  IMAD.WIDE R230, R231, 0x2, R16 ;  /* 0x00000002e7e67825 */ /* 0x000fe200078e0210 */
[-C--:B------:R-:W-:Y:S02]  /*2560*/  LEA.HI.X.SX32 R61, R5, R65.reuse, 0x1, P4 ;  /* 0x00000041053d7211 */ /* 0x080fe400020f0eff */
[----:B------:R-:W-:Y:S01]  /*2570*/  LEA.HI.X.SX32 R37, R8, R65, 0x1, P3 ;  /* 0x0000004108257211 */ /* 0x000fe200018f0eff */
[----:B------:R-:W-:Y:S01]  /*2580*/  IMAD.SHL.U32 R5, R69, 0x2, RZ ;  /* 0x0000000245057824 */ /* 0x000fe200078e00ff */
[-C--:B------:R-:W-:Y:S01]  /*2590*/  LEA R46, P3, R47, R63.reuse, 0x1 ;  /* 0x0000003f2f2e7211 */ /* 0x080fe200078608ff */
[----:B-1----:R-:W-:Y:S01]  /*25a0*/  IMAD.MOV.U32 R6, RZ, RZ, -0x800000 ;  /* 0xff800000ff067424 */ /* 0x002fe200078e00ff */
[----:B------:R-:W-:Y:S01]  /*25b0*/  LEA R58, P2, R0, R63, 0x1 ;  /* 0x0000003f003a7211 */ /* 0x000fe200078408ff */
[----:B------:R-:W-:Y:S01]  /*25c0*/  IMAD.WIDE R136, R5, 0x2, R14 ;  /* 0x0000000205887825 */ /* 0x000fe200078e020e */
[----:B------:R-:W-:-:S02]  /*25d0*/  LEA.HI.X.SX32 R63, R2, R65, 0x1, P5 ;  /* 0x00000041023f7211 */ /* 0x000fc400028f0eff */
[-C--:B------:R-:W-:Y:S01]  /*25e0*/  LEA.HI.X.SX32 R47, R47, R65.reuse, 0x1, P3 ;  /* 0x000000412f2f7211 */ /* 0x080fe200018f0eff */
[--C-:B------:R-:W-:Y:S01]  /*25f0*/  IMAD.WIDE R2, R69, 0x2, R16.reuse ;  /* 0x0000000245027825 */ /* 0x100fe200078e0210 */
[----:B------:R-:W-:Y:S02]  /*2600*/  LEA.HI.X.SX32 R59, R0, R65, 0x1, P2 ;  /* 0x00000041003b7211 */ /* 0x000fe400010f0eff */
[----:B------:R-:W-:Y:S02]  /*2610*/  CS2R R68, SRZ ;  /* 0x0000000000447805 */ /* 0x000fe4000001ff00 */
[----:B------:R-:W-:Y:S01]  /*2620*/  MOV R7, 0xff800000 ;  /* 0xff80000000077802 */ /* 0x000fe20000000f00 */
[--C-:B------:R-:W-:Y:S01]  /*2630*/  IMAD.WIDE R78, R5, 0x2, R16.reuse ;  /* 0x00000002054e7825 */ /* 0x100fe200078e0210 */
[----:B------:R1:W-:Y:S01]  /*2640*/  STL.64 [R1+0x18], R2 ;  /* 0x0000180201007387 */ /* 0x0003e20000100a00 */
[----:B------:R-:W-:Y:S02]  /*2650*/  MOV R65, 0x3f800000 ;  /* 0x3f80000000417802 */ /* 0x000fe40000000f00 */
[--C-:B------:R-:W-:Y:S01]  /*2660*/  IMAD.WIDE R220, R221, 0x2, R16.reuse ;  /* 0x00000002dddc7825 */ /* 0x100fe200078e0210 */
[----:B------:R2:W-:Y:S03]  /*2670*/  STL.64 [R1+0x10], R136 ;  /* 0x0000108801007387 */ /* 0x0005e60000100a00 */
[--C-:B------:R-:W-:Y:S01]  /*2680*/  IMAD.WIDE R216, R217, 0x2, R16.reuse ;  /* 0x00000002d9d87825 */ /* 0x100fe200078e0210 */
[----:B------:R2:W-:Y:S03]  /*2690*/  STL.64 [R1+0x8], R78 ;  /* 0x0000084e01007387 */ /* 0x0005e60000100a00 */
[----:B------:R-:W-:Y:S01]  /*26a0*/  IMAD.WIDE R212, R213, 0x2, R16 ;  /* 0x00000002d5d47825 */ /* 0x000fe200078e0210 */
[----:B------:R2:W-:Y:S03]  /*26b0*/  STL.64 [R1], R76 ;  /* 0x0000004c01007387 */ /* 0x0005e60000100a00 */
[----:B-1----:R-:W-:-:S02]  /*26c0*/  IMAD.MOV.U32 R3, RZ, RZ, -0x800000 ;  /* 0xff800000ff037424 */ /* 0x002fc400078e00ff */
[----:B------:R-:W-:-:S04]  /*26d0*/  IMAD.WIDE R208, R209, 0x2, R16 ;  /* 0x00000002d1d07825 */ /* 0x000fc800078e0210 */
[----:B------:R-:W-:-:S04]  /*26e0*/  IMAD.WIDE R204, R205, 0x2, R16 ;  /* 0x00000002cdcc7825 */ /* 0x000fc800078e0210 */
[----:B------:R-:W-:-:S04]  /*26f0*/  IMAD.WIDE R200, R201, 0x2, R16 ;  /* 0x00000002c9c87825 */ /* 0x000fc800078e0210 */
[----:B------:R-:W-:-:S04]  /*2700*/  IMAD.WIDE R196, R197, 0x2, R16 ;  /* 0x00000002c5c47825 */ /* 0x000fc800078e0210 */
[----:B------:R-:W-:-:S04]  /*2710*/  IMAD.WIDE R192, R193, 0x2, R16 ;  /* 0x00000002c1c07825 */ /* 0x000fc800078e0210 */
[----:B0-2---:R-:W-:-:S07]  /*2720*/  IMAD.WIDE R188, R189, 0x2, R16 ;  /* 0x00000002bdbc7825 */ /* 0x005fce00078e0210 */
.L_x_1:
[----:B------:R-:W2:Y:S04]  /*2730*/  LDL.64 R140, [R1+0x18] ;  /* 0x00001800018c7983 */ /* 0x000ea80000100a00 */
[----:B------:R-:W3:Y:S04]  /*2740*/  LDL.64 R76, [R1+0x20] ;  /* 0x00002000014c7983 */ /* 0x000ee80000100a00 */
[----:B------:R-:W4:Y:S04]  /*2750*/  LDL.64 R148, [R1+0x10] ;  /* 0x0000100001947983 */ /* 0x000f280000100a00 */
[----:B------:R-:W5:Y:S04]  /*2760*/  LDL.64 R146, [R1+0x8] ;  /* 0x0000080001927983 */ /* 0x000f680000100a00 */
[----:B------:R-:W5:Y:S01]  /*2770*/  LDL.64 R138, [R1] ;  /* 0x00000000018a7983 */ /* 0x000f620000100a00 */
[----:B------:R-:W-:-:S04]  /*2780*/  IMAD.WIDE R78, R9, 0x2, R14 ;  /* 0x00000002094e7825 */ /* 0x000fc800078e020e */
[C---:B------:R-:W-:Y:S01]  /*2790*/  IMAD.WIDE R136, R9.reuse, 0x2, R16 ;  /* 0x0000000209887825 */ /* 0x040fe200078e0210 */
[----:B------:R-:W5:Y:S03]  /*27a0*/  LDG.E.U16 R5, desc[UR10][R78.64] ;  /* 0x0000000a4e057981 */ /* 0x000f66000c1e1500 */
[C---:B------:R-:W-:Y:S01]  /*27b0*/  IMAD.WIDE R154, R9.reuse, 0x2, R248 ;  /* 0x00000002099a7825 */ /* 0x040fe200078e02f8 */
[----:B------:R-:W5:Y:S03]  /*27c0*/  LDG.E.U16 R143, desc[UR10][R136.64] ;  /* 0x0000000a888f7981 */ /* 0x000f66000c1e1500 */
[C---:B------:R-:W-:Y:S01]  /*27d0*/  IMAD.WIDE R152, R9.reuse, 0x2, R246 ;  /* 0x0000000209987825 */ /* 0x040fe200078e02f6 */
[----:B------:R-:W5:Y:S03]  /*27e0*/  LDG.E.U16 R79, desc[UR10][R154.64] ;  /* 0x0000000a9a4f7981 */ /* 0x000f66000c1e1500 */
[----:B------:R-:W-:-:S05]  /*27f0*/  IMAD.WIDE R150, R9, 0x2, R244 ;  /* 0x0000000209967825 */ /* 0x000fca00078e02f4 */
[----:B------:R0:W5:Y:S01]  /*2800*/  LDG.E.U16 R136, desc[UR10][R150.64] ;  /* 0x0000000a96887981 */ /* 0x000162000c1e1500 */
[----:B------:R-:W-:-:S05]  /*2810*/  IMAD.WIDE R162, R9, 0x2, R250 ;  /* 0x0000000209a27825 */ /* 0x000fca00078e02fa */
[----:B------:R-:W5:Y:S01]  /*2820*/  LDG.E.U16 R137, desc[UR10][R162.64] ;  /* 0x0000000aa2897981 */ /* 0x000f62000c1e1500 */
[----:B0-----:R-:W-:-:S04]  /*2830*/  IMAD.WIDE R150, R9, 0x2, R210 ;  /* 0x0000000209967825 */ /* 0x001fc800078e02d2 */
[----:B--2---:R-:W-:-:S04]  /*2840*/  IMAD.WIDE R144, R9, 0x2, R140 ;  /* 0x0000000209907825 */ /* 0x004fc800078e028c */
[C---:B---3--:R-:W-:Y:S01]  /*2850*/  IMAD.WIDE R76, R9.reuse, 0x2, R76 ;  /* 0x00000002094c7825 */ /* 0x048fe200078e024c */
[----:B------:R0:W2:Y:S03]  /*2860*/  LDG.E.U16 R141, desc[UR10][R144.64] ;  /* 0x0000000a908d7981 */ /* 0x0000a6000c1e1500 */
[C---:B----4-:R-:W-:Y:S02]  /*2870*/  IMAD.WIDE R156, R9.reuse, 0x2, R148 ;  /* 0x00000002099c7825 */ /* 0x050fe400078e0294 */
[----:B------:R-:W3:Y:S02]  /*2880*/  LDG.E.U16 R76, desc[UR10][R76.64] ;  /* 0x0000000a4c4c7981 */ /* 0x000ee4000c1e1500 */
[----:B-----5:R-:W-:-:S04]  /*2890*/  IMAD.WIDE R158, R9, 0x2, R146 ;  /* 0x00000002099e7825 */ /* 0x020fc800078e0292 */
[C---:B------:R-:W-:Y:S01]  /*28a0*/  IMAD.WIDE R148, R9.reuse, 0x2, R238 ;  /* 0x0000000209947825 */ /* 0x040fe200078e02ee */
[----:B------:R-:W4:Y:S03]  /*28b0*/  LDG.E.U16 R142, desc[UR10][R158.64] ;  /* 0x0000000a9e8e7981 */ /* 0x000f26000c1e1500 */
[C---:B------:R-:W-:Y:S01]  /*28c0*/  IMAD.WIDE R146, R9.reuse, 0x2, R218 ;  /* 0x0000000209927825 */ /* 0x040fe200078e02da */
[----:B------:R1:W5:Y:S03]  /*28d0*/  LDG.E.U16 R77, desc[UR10][R148.64] ;  /* 0x0000000a944d7981 */ /* 0x000366000c1e1500 */
[C---:B0-----:R-:W-:Y:S01]  /*28e0*/  IMAD.WIDE R144, R9.reuse, 0x2, R216 ;  /* 0x0000000209907825 */ /* 0x041fe200078e02d8 */
[----:B------:R0:W2:Y:S04]  /*28f0*/  LDG.E.U16 R11, desc[UR10][R146.64] ;  /* 0x0000000a920b7981 */ /* 0x0000a8000c1e1500 */
[----:B------:R0:W3:Y:S01]  /*2900*/  LDG.E.U16 R78, desc[UR10][R144.64] ;  /* 0x0000000a904e7981 */ /* 0x0000e2000c1e1500 */
[----:B-1----:R-:W-:-:S04]  /*2910*/  IMAD.WIDE R148, R9, 0x2, R212 ;  /* 0x0000000209947825 */ /* 0x002fc800078e02d4 */
[----:B0-----:R-:W-:-:S04]  /*2920*/  IMAD.WIDE R146, R9, 0x2, R214 ;  /* 0x0000000209927825 */ /* 0x001fc800078e02d6 */
[C---:B------:R-:W-:Y:S01]  /*2930*/  IMAD.WIDE R144, R9.reuse, 0x2, R234 ;  /* 0x0000000209907825 */ /* 0x040fe200078e02ea */
[----:B------:R0:W4:Y:S03]  /*2940*/  LDG.E.U16 R155, desc[UR10][R146.64] ;  /* 0x0000000a929b7981 */ /* 0x000126000c1e1500 */
[C---:B------:R-:W-:Y:S01]  /*2950*/  IMAD.WIDE R160, R9.reuse, 0x2, R138 ;  /* 0x0000000209a07825 */ /* 0x040fe200078e028a */
[----:B------:R1:W5:Y:S04]  /*2960*/  LDG.E.U16 R154, desc[UR10][R144.64] ;  /* 0x0000000a909a7981 */ /* 0x000368000c1e1500 */
[----:B------:R-:W5:Y:S01]  /*2970*/  LDG.E.U16 R139, desc[UR10][R156.64] ;  /* 0x0000000a9c8b7981 */ /* 0x000f62000c1e1500 */
[----:B0-----:R-:W-:-:S03]  /*2980*/  IMAD.WIDE R146, R9, 0x2, R206 ;  /* 0x0000000209927825 */ /* 0x001fc600078e02ce */
[----:B------:R0:W5:Y:S01]  /*2990*/  LDG.E.U16 R138, desc[UR10][R152.64] ;  /* 0x0000000a988a7981 */ /* 0x000162000c1e1500 */
[----:B-1----:R-:W-:-:S03]  /*29a0*/  IMAD.WIDE R144, R9, 0x2, R230 ;  /* 0x0000000209907825 */ /* 0x002fc600078e02e6 */
[----:B------:R-:W5:Y:S04]  /*29b0*/  LDG.E.U16 R140, desc[UR10][R160.64] ;  /* 0x0000000aa08c7981 */ /* 0x000f68000c1e1500 */
[----:B------:R1:W5:Y:S01]  /*29c0*/  LDG.E.U16 R156, desc[UR10][R148.64] ;  /* 0x0000000a949c7981 */ /* 0x000362000c1e1500 */
[----:B0-----:R-:W-:-:S03]  /*29d0*/  IMAD.WIDE R152, R9, 0x2, R208 ;  /* 0x0000000209987825 */ /* 0x001fc600078e02d0 */
[----:B------:R0:W5:Y:S04]  /*29e0*/  LDG.E.U16 R157, desc[UR10][R150.64] ;  /* 0x0000000a969d7981 */ /* 0x000168000c1e1500 */
[----:B------:R0:W5:Y:S01]  /*29f0*/  LDG.E.U16 R158, desc[UR10][R152.64] ;  /* 0x0000000a989e7981 */ /* 0x000162000c1e1500 */
[----:B-1----:R-:W-:-:S03]  /*2a00*/  IMAD.WIDE R148, R9, 0x2, R204 ;  /* 0x0000000209947825 */ /* 0x002fc600078e02cc */
[----:B------:R1:W5:Y:S01]  /*2a10*/  LDG.E.U16 R159, desc[UR10][R144.64] ;  /* 0x0000000a909f7981 */ /* 0x000362000c1e1500 */
[----:B0-----:R-:W-:-:S03]  /*2a20*/  IMAD.WIDE R150, R9, 0x2, R202 ;  /* 0x0000000209967825 */ /* 0x001fc600078e02ca */
[----:B------:R0:W5:Y:S01]  /*2a30*/  LDG.E.U16 R160, desc[UR10][R146.64] ;  /* 0x0000000a92a07981 */ /* 0x000162000c1e1500 */
[----:B------:R-:W-:-:S03]  /*2a40*/  IMAD.WIDE R152, R9, 0x2, R200 ;  /* 0x0000000209987825 */ /* 0x000fc600078e02c8 */
        /* <DEDUP_REMOVED lines=12> */
[----:B------:R-:W5:Y:S01]  /*2b10*/  LDG.E.U16 R167, desc[UR10][R150.64] ;  /* 0x0000000a96a77981 */ /* 0x000f62000c1e1500 */
[----:B-1----:R-:W-:-:S03]  /*2b20*/  IMAD.WIDE R146, R9, 0x2, R190 ;  /* 0x0000000209927825 */ /* 0x002fc600078e02be */
[----:B------:R-:W5:Y:S01]  /*2b30*/  LDG.E.U16 R222, desc[UR10][R152.64] ;  /* 0x0000000a98de7981 */ /* 0x000f62000c1e1500 */
[----:B0-----:R-:W-:-:S03]  /*2b40*/  IMAD.WIDE R148, R9, 0x2, R188 ;  /* 0x0000000209947825 */ /* 0x001fc600078e02bc */
[----:B------:R0:W5:Y:S04]  /*2b50*/  LDG.E.U16 R223, desc[UR10][R144.64] ;  /* 0x0000000a90df7981 */ /* 0x000168000c1e1500 */
[----:B------:R1:W5:Y:S04]  /*2b60*/  LDG.E.U16 R226, desc[UR10][R146.64] ;  /* 0x0000000a92e27981 */ /* 0x000368000c1e1500 */
[----:B------:R-:W5:Y:S01]  /*2b70*/  LDG.E.U16 R227, desc[UR10][R148.64] ;  /* 0x0000000a94e37981 */ /* 0x000f62000c1e1500 */
[----:B------:R-:W1:Y:S01]  /*2b80*/  S2R R228, SR_TID.X ;  /* 0x0000000000e47919 */ /* 0x000e620000002100 */
[C---:B------:R-:W-:Y:S01]  /*2b90*/  IMAD.SHL.U32 R0, R243.reuse, 0x8, RZ ;  /* 0x00000008f3007824 */ /* 0x040fe200078e00ff */
[----:B0-----:R-:W-:-:S04]  /*2ba0*/  LOP3.LUT R145, R243, 0x20, RZ, 0xc0, !PT ;  /* 0x00000020f3917812 */ /* 0x001fc800078ec0ff */
[----:B------:R-:W-:Y:S02]  /*2bb0*/  LOP3.LUT R229, R0, 0x30, RZ, 0xc0, !PT ;  /* 0x0000003000e57812 */ /* 0x000fe400078ec0ff */
[----:B------:R-:W-:-:S04]  /*2bc0*/  LOP3.LUT R0, R243, 0x7, RZ, 0xc0, !PT ;  /* 0x00000007f3007812 */ /* 0x000fc800078ec0ff */
[C---:B------:R-:W-:Y:S01]  /*2bd0*/  LEA R150, R0.reuse, R229, 0x6 ;  /* 0x000000e500967211 */ /* 0x040fe200078e30ff */
[C---:B------:R-:W-:Y:S02]  /*2be0*/  IMAD.SHL.U32 R152, R0.reuse, 0x10, RZ ;  /* 0x0000001000987824 */ /* 0x040fe400078e00ff */
[----:B------:R-:W-:Y:S01]  /*2bf0*/  IMAD R0, R0, 0x4, R145 ;  /* 0x0000000400007824 */ /* 0x000fe200078e0291 */
[----:B-1----:R-:W-:-:S04]  /*2c00*/  LOP3.LUT R144, R228, 0x7f, RZ, 0xc0, !PT ;  /* 0x0000007fe4907812 */ /* 0x002fc800078ec0ff */
[----:B------:R-:W-:Y:S01]  /*2c10*/  SHF.L.U32 R144, R144, 0x1, RZ ;  /* 0x0000000190907819 */ /* 0x000fe200000006ff */
[----:B------:R-:W-:Y:S03]  /*2c20*/  BAR.SYNC.DEFER_BLOCKING 0x0 ;  /* 0x0000000000007b1d */ /* 0x000fe60000010000 */
[C---:B------:R-:W-:Y:S02]  /*2c30*/  LOP3.LUT R145, R144.reuse, 0x10, RZ, 0x3c, !PT ;  /* 0x0000001090917812 */ /* 0x040fe400078e3cff */
[C---:B------:R-:W-:Y:S01]  /*2c40*/  LOP3.LUT R146, R144.reuse, 0x20, RZ, 0x3c, !PT ;  /* 0x0000002090927812 */ /* 0x040fe200078e3cff */
[----:B------:R0:W-:Y:S04]  /*2c50*/  STS.U16 [R144+UR6+0x4100], R143 ;  /* 0x0041008f90007988 */ /* 0x0001e80008000406 */
[----:B------:R1:W-:Y:S01]  /*2c60*/  STS.U16 [R144+UR6+0x4000], R5 ;  /* 0x0040000590007988 */ /* 0x0003e20008000406 */
[----:B0-----:R-:W-:Y:S01]  /*2c70*/  LOP3.LUT R143, R144, 0x30, RZ, 0x3c, !PT ;  /* 0x00000030908f7812 */ /* 0x001fe200078e3cff */
[C---:B------:R-:W-:Y:S01]  /*2c80*/  IMAD.SHL.U32 R151, R243.reuse, 0x2, RZ ;  /* 0x00000002f3977824 */ /* 0x040fe200078e00ff */
[----:B------:R-:W-:-:S04]  /*2c90*/  LOP3.LUT R147, R243, 0x10, RZ, 0xc0, !PT ;  /* 0x00000010f3937812 */ /* 0x000fc800078ec0ff */
[--C-:B------:R-:W-:Y:S02]  /*2ca0*/  LOP3.LUT R150, R150, 0x10, R151.reuse, 0x78, !PT ;  /* 0x0000001096967812 */ /* 0x100fe400078e7897 */
[----:B------:R-:W-:-:S03]  /*2cb0*/  LOP3.LUT R151, R152, 0x30, R151, 0x78, !PT ;  /* 0x0000003098977812 */ /* 0x000fc600078e7897 */
[----:B-1----:R-:W-:Y:S02]  /*2cc0*/  IMAD R5, R147, 0x20, R150 ;  /* 0x0000002093057824 */ /* 0x002fe400078e0296 */
[----:B------:R-:W-:Y:S01]  /*2cd0*/  IMAD.U32 R0, R0, 0x80, R151 ;  /* 0x0000008000007824 */ /* 0x000fe200078e0097 */
[----:B--2---:R0:W-:Y:S04]  /*2ce0*/  STS.U16 [R144+UR6+0x5000], R11 ;  /* 0x0050000b90007988 */ /* 0x0041e80008000406 */
[----:B---3--:R-:W-:Y:S04]  /*2cf0*/  STS.U16 [R144+UR6+0x5100], R78 ;  /* 0x0051004e90007988 */ /* 0x008fe80008000406 */
[----:B------:R-:W-:Y:S01]  /*2d00*/  STS.U16 [R145+UR6+0x4200], R76 ;  /* 0x0042004c91007988 */ /* 0x000fe20008000406 */
[----:B0-----:R-:W-:-:S03]  /*2d10*/  LOP3.LUT R11, R144, 0x40, RZ, 0x3c, !PT ;  /* 0x00000040900b7812 */ /* 0x001fc600078e3cff */
[----:B------:R0:W-:Y:S04]  /*2d20*/  STS.U16 [R145+UR6+0x4300], R141 ;  /* 0x0043008d91007988 */ /* 0x0001e80008000406 */
[----:B----4-:R-:W-:Y:S01]  /*2d30*/  STS.U16 [R145+UR6+0x5200], R155 ;  /* 0x0052009b91007988 */ /* 0x010fe20008000406 */
[----:B0-----:R-:W-:-:S03]  /*2d40*/  LOP3.LUT R141, R144, 0x50, RZ, 0x3c, !PT ;  /* 0x00000050908d7812 */ /* 0x001fc600078e3cff */
[----:B-----5:R-:W-:Y:S04]  /*2d50*/  STS.U16 [R145+UR6+0x5300], R156 ;  /* 0x0053009c91007988 */ /* 0x020fe80008000406 */
[----:B------:R-:W-:Y:S04]  /*2d60*/  STS.U16 [R146+UR6+0x4400], R139 ;  /* 0x0044008b92007988 */ /* 0x000fe80008000406 */
[----:B------:R-:W-:Y:S04]  /*2d70*/  STS.U16 [R146+UR6+0x4500], R142 ;  /* 0x0045008e92007988 */ /* 0x000fe80008000406 */
[----:B------:R-:W-:Y:S04]  /*2d80*/  STS.U16 [R146+UR6+0x5400], R157 ;  /* 0x0054009d92007988 */ /* 0x000fe80008000406 */
[----:B------:R-:W-:Y:S04]  /*2d90*/  STS.U16 [R146+UR6+0x5500], R158 ;  /* 0x0055009e92007988 */ /* 0x000fe80008000406 */
[----:B------:R0:W-:Y:S04]  /*2da0*/  STS.U16 [R143+UR6+0x4600], R140 ;  /* 0x0046008c8f007988 */ /* 0x0001e80008000406 */
[----:B------:R-:W-:Y:S04]  /*2db0*/  STS.U16 [R143+UR6+0x4700], R137 ;  /* 0x004700898f007988 */ /* 0x000fe80008000406 */
[----:B------:R-:W-:Y:S01]  /*2dc0*/  STS.U16 [R143+UR6+0x5600], R160 ;  /* 0x005600a08f007988 */ /* 0x000fe20008000406 */
[----:B0-----:R-:W-:-:S02]  /*2dd0*/  LOP3.LUT R140, R144, 0x60, RZ, 0x3c, !PT ;  /* 0x00000060908c7812 */ /* 0x001fc400078e3cff */
[----:B------:R-:W-:Y:S01]  /*2de0*/  LOP3.LUT R144, R144, 0x70, RZ, 0x3c, !PT ;  /* 0x0000007090907812 */ /* 0x000fe200078e3cff */
[----:B------:R-:W-:Y:S04]  /*2df0*/  STS.U16 [R143+UR6+0x5700], R161 ;  /* 0x005700a18f007988 */ /* 0x000fe80008000406 */
[----:B------:R-:W-:Y:S04]  /*2e00*/  STS.U16 [R11+UR6+0x4800], R79 ;  /* 0x0048004f0b007988 */ /* 0x000fe80008000406 */
[----:B------:R-:W-:Y:S04]  /*2e10*/  STS.U16 [R11+UR6+0x4900], R138 ;  /* 0x0049008a0b007988 */ /* 0x000fe80008000406 */
[----:B------:R-:W-:Y:S04]  /*2e20*/  STS.U16 [R11+UR6+0x5800], R162 ;  /* 0x005800a20b007988 */ /* 0x000fe80008000406 */
[----:B------:R0:W-:Y:S04]  /*2e30*/  STS.U16 [R11+UR6+0x5900], R163 ;  /* 0x005900a30b007988 */ /* 0x0001e80008000406 */
[----:B------:R-:W-:Y:S04]  /*2e40*/  STS.U16 [R141+UR6+0x4a00], R136 ;  /* 0x004a00888d007988 */ /* 0x000fe80008000406 */
[----:B------:R-:W-:Y:S04]  /*2e50*/  STS.U16 [R141+UR6+0x4b00], R77 ;  /* 0x004b004d8d007988 */ /* 0x000fe80008000406 */
[----:B------:R1:W-:Y:S04]  /*2e60*/  STS.U16 [R141+UR6+0x5a00], R164 ;  /* 0x005a00a48d007988 */ /* 0x0003e80008000406 */
        /* <DEDUP_REMOVED lines=8> */
[----:B------:R-:W-:Y:S01]  /*2ef0*/  STS.U16 [R144+UR6+0x5f00], R227 ;  /* 0x005f00e390007988 */ /* 0x000fe20008000406 */
[----:B------:R-:W-:Y:S01]  /*2f00*/  BAR.SYNC.DEFER_BLOCKING 0x0 ;  /* 0x0000000000007b1d */ /* 0x000fe20000010000 */
[----:B0-----:R-:W-:-:S05]  /*2f10*/  LOP3.LUT R11, R5, 0x20, RZ, 0x3c, !PT ;  /* 0x00000020050b7812 */ /* 0x001fca00078e3cff */
[----:B------:R-:W-:Y:S04]  /*2f20*/  LDSM.16.MT88.4 R136, [R5+UR6] ;  /* 0x000000060588783b */ /* 0x000fe80008004200 */
[----:B------:R-:W0:Y:S04]  /*2f30*/  LDSM.16.M88.4 R160, [R0+UR6+0x4000] ;  /* 0x0040000600a0783b */ /* 0x000e280008000200 */
[----:B------:R-:W2:Y:S04]  /*2f40*/  LDSM.16.MT88.4 R152, [R11+UR6] ;  /* 0x000000060b98783b */ /* 0x000ea80008004200 */
[----:B------:R-:W3:Y:S01]  /*2f50*/  LDSM.16.MT88.4 R76, [R5+UR6+0x400] ;  /* 0x00040006054c783b */ /* 0x000ee20008004200 */
[----:B-1----:R-:W-:-:S03]  /*2f60*/  LOP3.LUT R164, R0, 0x40, RZ, 0x3c, !PT ;  /* 0x0000004000a47812 */ /* 0x002fc600078e3cff */
[----:B------:R-:W1:Y:S04]  /*2f70*/  LDSM.16.MT88.4 R140, [R11+UR6+0x400] ;  /* 0x000400060b8c783b */ /* 0x000e680008004200 */
[----:B------:R-:W-:Y:S04]  /*2f80*/  LDSM.16.MT88.4 R148, [R5+UR6+0x800] ;  /* 0x000800060594783b */ /* 0x000fe80008004200 */
[----:B------:R-:W4:Y:S04]  /*2f90*/  LDSM.16.M88.4 R156, [R164+UR6+0x4000] ;  /* 0x00400006a49c783b */ /* 0x000f280008000200 */
[----:B------:R-:W5:Y:S01]  /*2fa0*/  LDSM.16.MT88.4 R144, [R11+UR6+0x800] ;  /* 0x000800060b90783b */ /* 0x000f620008004200 */
[-C--:B0-----:R-:W-:Y:S08]  /*2fb0*/  HMMA.16816.F32.BF16 R136, R136, R160.reuse, RZ ;  /* 0x000000a08888723c */ /* 0x081ff000000418ff */
[----:B--2---:R-:W-:-:S12]  /*2fc0*/  HMMA.16816.F32.BF16 R152, R152, R160, RZ ;  /* 0x000000a09898723c */ /* 0x004fd800000418ff */
[-C--:B---3--:R-:W-:Y:S01]  /*2fd0*/  HMMA.16816.F32.BF16 R76, R76, R162.reuse, R136 ;  /* 0x000000a24c4c723c */ /* 0x088fe20000041888 */
[----:B------:R-:W0:Y:S07]  /*2fe0*/  LDSM.16.MT88.4 R136, [R5+UR6+0xc00] ;  /* 0x000c00060588783b */ /* 0x000e2e0008004200 */
[----:B-1----:R-:W-:Y:S01]  /*2ff0*/  HMMA.16816.F32.BF16 R160, R140, R162, R152 ;  /* 0x000000a28ca0723c */ /* 0x002fe20000041898 */
[----:B------:R-:W1:Y:S04]  /*3000*/  LDSM.16.MT88.4 R140, [R11+UR6+0xc00] ;  /* 0x000c00060b8c783b */ /* 0x000e680008004200 */
[----:B------:R-:W-:Y:S07]  /*3010*/  LDSM.16.MT88.4 R152, [R5+UR6+0x1000] ;  /* 0x001000060598783b */ /* 0x000fee0008004200 */
[-C--:B----4-:R-:W-:Y:S01]  /*3020*/  HMMA.16816.F32.BF16 R148, R148, R156.reuse, R76 ;  /* 0x0000009c9494723c */ /* 0x090fe2000004184c */
[----:B------:R-:W2:Y:S07]  /*3030*/  LDSM.16.M88.4 R76, [R0+UR6+0x4080] ;  /* 0x00408006004c783b */ /* 0x000eae0008000200 */
[----:B-----5:R-:W-:Y:S01]  /*3040*/  HMMA.16816.F32.BF16 R144, R144, R156, R160 ;  /* 0x0000009c9090723c */ /* 0x020fe200000418a0 */
[----:B------:R-:W3:Y:S11]  /*3050*/  LDSM.16.MT88.4 R160, [R5+UR6+0x1400] ;  /* 0x0014000605a0783b */ /* 0x000ef60008004200 */
[-C--:B0-----:R-:W-:Y:S01]  /*3060*/  HMMA.16816.F32.BF16 R136, R136, R158.reuse, R148 ;  /* 0x0000009e8888723c */ /* 0x081fe20000041894 */
[----:B------:R-:W0:Y:S07]  /*3070*/  LDSM.16.MT88.4 R148, [R11+UR6+0x1000] ;  /* 0x001000060b94783b */ /* 0x000e2e0008004200 */
[----:B-1----:R-:W-:Y:S01]  /*3080*/  HMMA.16816.F32.BF16 R156, R140, R158, R144 ;  /* 0x0000009e8c9c723c */ /* 0x002fe20000041890 */
[----:B------:R-:W-:Y:S04]  /*3090*/  LDSM.16.MT88.4 R140, [R5+UR6+0x1800] ;  /* 0x00180006058c783b */ /* 0x000fe80008004200 */
[----:B------:R-:W1:Y:S07]  /*30a0*/  LDSM.16.M88.4 R144, [R164+UR6+0x4080] ;  /* 0x00408006a490783b */ /* 0x000e6e0008000200 */
[----:B--2---:R-:W-:Y:S01]  /*30b0*/  HMMA.16816.F32.BF16 R152, R152, R76, R136 ;  /* 0x0000004c9898723c */ /* 0x004fe20000041888 */
[----:B------:R-:W2:-:S15]  /*30c0*/  LDSM.16.MT88.4 R136, [R11+UR6+0x1400] ;  /* 0x001400060b88783b */ /* 0x000e9e0008004200 */
[----:B------:R-:W-:-:S04]  /*30d0*/  NOP ;  /* 0x0000000000007918 */ /* 0x000fc80000000000 */
[----:B---3--:R-:W-:Y:S01]  /*30e0*/  HMMA.16816.F32.BF16 R160, R160, R78, R152 ;  /* 0x0000004ea0a0723c */ /* 0x008fe20000041898 */
[----:B------:R-:W-:Y:S07]  /*30f0*/  LDSM.16.MT88.4 R152, [R5+UR6+0x1c00] ;  /* 0x001c00060598783b */ /* 0x000fee0008004200 */
[----:B0-----:R-:W-:Y:S01]  /*3100*/  HMMA.16816.F32.BF16 R148, R148, R76, R156 ;  /* 0x0000004c9494723c */ /* 0x001fe2000004189c */
[----:B------:R-:W0:Y:S11]  /*3110*/  LDSM.16.MT88.4 R156, [R11+UR6+0x1800] ;  /* 0x001800060b9c783b */ /* 0x000e360008004200 */
[----:B-1----:R-:W-:Y:S01]  /*3120*/  HMMA.16816.F32.BF16 R160, R140, R144, R160 ;  /* 0x000000908ca0723c */ /* 0x002fe200000418a0 */
[----:B------:R-:W1:Y:S07]  /*3130*/  LDSM.16.MT88.4 R140, [R11+UR6+0x1c00] ;  /* 0x001c00060b8c783b */ /* 0x000e6e0008004200 */
[----:B--2---:R-:W-:Y:S01]  /*3140*/  HMMA.16816.F32.BF16 R136, R136, R78, R148 ;  /* 0x0000004e8888723c */ /* 0x004fe20000041894 */
[----:B------:R-:W-:Y:S04]  /*3150*/  LDSM.16.MT88.4 R148, [R5+UR6+0x2000] ;  /* 0x002000060594783b */ /* 0x000fe80008004200 */
[----:B------:R-:W2:-:S15]  /*3160*/  LDSM.16.M88.4 R76, [R0+UR6+0x4100] ;  /* 0x00410006004c783b */ /* 0x000e9e0008000200 */
[----:B0-----:R-:W-:Y:S01]  /*3170*/  HMMA.16816.F32.BF16 R136, R156, R144, R136 ;  /* 0x000000909c88723c */ /* 0x001fe20000041888 */
[----:B------:R-:W0:Y:S07]  /*3180*/  LDSM.16.MT88.4 R156, [R11+UR6+0x2000] ;  /* 0x002000060b9c783b */ /* 0x000e2e0008004200 */
[-C--:B------:R-:W-:Y:S01]  /*3190*/  HMMA.16816.F32.BF16 R160, R152, R146.reuse, R160 ;  /* 0x0000009298a0723c */ /* 0x080fe200000418a0 */
[----:B------:R-:W3:Y:S11]  /*31a0*/  LDSM.16.MT88.4 R152, [R5+UR6+0x2400] ;  /* 0x002400060598783b */ /* 0x000ef60008004200 */
[----:B-1----:R-:W-:Y:S01]  /*31b0*/  HMMA.16816.F32.BF16 R136, R140, R146, R136 ;  /* 0x000000928c88723c */ /* 0x002fe20000041888 */
[----:B------:R-:W1:Y:S04]  /*31c0*/  LDSM.16.MT88.4 R140, [R11+UR6+0x2400] ;  /* 0x002400060b8c783b */ /* 0x000e680008004200 */
[----:B------:R-:W-:Y:S03]  /*31d0*/  LDSM.16.M88.4 R144, [R164+UR6+0x4100] ;  /* 0x00410006a490783b */ /* 0x000fe60008000200 */
[-C--:B--2---:R-:W-:Y:S01]  /*31e0*/  HMMA.16816.F32.BF16 R160, R148, R76.reuse, R160 ;  /* 0x0000004c94a0723c */ /* 0x084fe200000418a0 */
[----:B------:R-:W2:Y:S04]  /*31f0*/  LDSM.16.MT88.4 R148, [R5+UR6+0x2800] ;  /* 0x002800060594783b */ /* 0x000ea80008004200 */
[----:B------:R-:W-:Y:S07]  /*3200*/  LDSM.16.M88.4 R164, [R164+UR6+0x4180] ;  /* 0x00418006a4a4783b */ /* 0x000fee0008000200 */
[----:B0-----:R-:W-:Y:S01]  /*3210*/  HMMA.16816.F32.BF16 R136, R156, R76, R136 ;  /* 0x0000004c9c88723c */ /* 0x001fe20000041888 */
[----:B------:R-:W0:Y:S07]  /*3220*/  LDSM.16.MT88.4 R156, [R11+UR6+0x2800] ;  /* 0x002800060b9c783b */ /* 0x000e2e0008004200 */
[-C--:B---3--:R-:W-:Y:S01]  /*3230*/  HMMA.16816.F32.BF16 R152, R152, R78.reuse, R160 ;  /* 0x0000004e9898723c */ /* 0x088fe200000418a0 */
[----:B------:R-:W3:Y:S11]  /*3240*/  LDSM.16.MT88.4 R160, [R5+UR6+0x2c00] ;  /* 0x002c000605a0783b */ /* 0x000ef60008004200 */
[----:B-1----:R-:W-:Y:S01]  /*3250*/  HMMA.16816.F32.BF16 R136, R140, R78, R136 ;  /* 0x0000004e8c88723c */ /* 0x002fe20000041888 */
[----:B------:R-:W1:Y:S04]  /*3260*/  LDSM.16.MT88.4 R76, [R11+UR6+0x2c00] ;  /* 0x002c00060b4c783b */ /* 0x000e680008004200 */
[----:B------:R-:W-:Y:S03]  /*3270*/  LDSM.16.M88.4 R140, [R0+UR6+0x4180] ;  /* 0x00418006008c783b */ /* 0x000fe60008000200 */
[-C--:B--2---:R-:W-:Y:S01]  /*3280*/  HMMA.16816.F32.BF16 R148, R148, R144.reuse, R152 ;  /* 0x000000909494723c */ /* 0x084fe20000041898 */
[----:B------:R-:W2:Y:S11]  /*3290*/  LDSM.16.MT88.4 R152, [R5+UR6+0x3000] ;  /* 0x003000060598783b */ /* 0x000eb60008004200 */
[----:B0-----:R-:W-:Y:S01]  /*32a0*/  HMMA.16816.F32.BF16 R136, R156, R144, R136 ;  /* 0x000000909c88723c */ /* 0x001fe20000041888 */
[----:B------:R-:W0:Y:S07]  /*32b0*/  LDSM.16.MT88.4 R156, [R11+UR6+0x3000] ;  /* 0x003000060b9c783b */ /* 0x000e2e0008004200 */
[-C--:B---3--:R-:W-:Y:S01]  /*32c0*/  HMMA.16816.F32.BF16 R148, R160, R146.reuse, R148 ;  /* 0x00000092a094723c */ /* 0x088fe20000041894 */
[----:B------:R-:W3:Y:S11]  /*32d0*/  LDSM.16.MT88.4 R160, [R5+UR6+0x3400] ;  /* 0x0034000605a0783b */ /* 0x000ef60008004200 */
[----:B-1----:R-:W-:Y:S01]  /*32e0*/  HMMA.16816.F32.BF16 R76, R76, R146, R136 ;  /* 0x000000924c4c723c */ /* 0x002fe20000041888 */
[----:B------:R-:W1:Y:S04]  /*32f0*/  LDSM.16.MT88.4 R136, [R11+UR6+0x3400] ;  /* 0x003400060b88783b */ /* 0x000e680008004200 */
[----:B------:R-:W4:Y:S03]  /*3300*/  LDSM.16.MT88.4 R144, [R5+UR6+0x3800] ;  /* 0x003800060590783b */ /* 0x000f260008004200 */
[-C--:B--2---:R-:W-:Y:S01]  /*3310*/  HMMA.16816.F32.BF16 R148, R152, R140.reuse, R148 ;  /* 0x0000008c9894723c */ /* 0x084fe20000041894 */
[----:B------:R-:W2:Y:S11]  /*3320*/  LDSM.16.MT88.4 R152, [R11+UR6+0x3800] ;  /* 0x003800060b98783b */ /* 0x000eb60008004200 */
[----:B0-----:R-:W-:Y:S01]  /*3330*/  HMMA.16816.F32.BF16 R76, R156, R140, R76 ;  /* 0x0000008c9c4c723c */ /* 0x001fe2000004184c */
[----:B------:R-:W0:Y:S07]  /*3340*/  LDSM.16.MT88.4 R156, [R5+UR6+0x3c00] ;  /* 0x003c0006059c783b */ /* 0x000e2e0008004200 */
[----:B---3--:R-:W-:-:S12]  /*3350*/  HMMA.16816.F32.BF16 R148, R160, R142, R148 ;  /* 0x0000008ea094723c */ /* 0x008fd80000041894 */
[----:B-1----:R-:W-:Y:S01]  /*3360*/  HMMA.16816.F32.BF16 R76, R136, R142, R76 ;  /* 0x0000008e884c723c */ /* 0x002fe2000004184c */
[----:B------:R-:W1:Y:S07]  /*3370*/  LDSM.16.MT88.4 R136, [R11+UR6+0x3c00] ;  /* 0x003c00060b88783b */ /* 0x000e6e0008004200 */
[----:B----4-:R-:W-:Y:S01]  /*3380*/  HMMA.16816.F32.BF16 R144, R144, R164, R148 ;  /* 0x000000a49090723c */ /* 0x010fe20000041894 */
[----:B------:R-:W-:-:S11]  /*3390*/  LOP3.LUT R232, R243, 0x3, RZ, 0xc0, !PT ;  /* 0x00000003f3e87812 */ /* 0x000fd600078ec0ff */
[----:B--2---:R-:W-:Y:S01]  /*33a0*/  HMMA.16816.F32.BF16 R76, R152, R164, R76 ;  /* 0x000000a4984c723c */ /* 0x004fe2000004184c */
[----:B------:R-:W-:Y:S01]  /*33b0*/  IMAD.SHL.U32 R141, R232, 0x2, RZ ;  /* 0x00000002e88d7824 */ /* 0x000fe200078e00ff */
[----:B------:R-:W-:-:S06]  /*33c0*/  LOP3.LUT R252, R243, 0x20, RZ, 0xc0, !PT ;  /* 0x00000020f3fc7812 */ /* 0x000fcc00078ec0ff */
[----:B0-----:R-:W-:Y:S01]  /*33d0*/  HMMA.16816.F32.BF16 R144, R156, R166, R144 ;  /* 0x000000a69c90723c */ /* 0x001fe20000041890 */
[----:B------:R-:W-:Y:S01]  /*33e0*/  LEA.HI R141, R252, R141, RZ, 0x1e ;  /* 0x0000008dfc8d7211 */ /* 0x000fe200078ff0ff */
[----:B------:R-:W-:Y:S03]  /*33f0*/  BAR.SYNC.DEFER_BLOCKING 0x0 ;  /* 0x0000000000007b1d */ /* 0x000fe60000010000 */
[----:B------:R-:W-:-:S07]  /*3400*/  IADD3 R141, P2, PT, R141, UR4, RZ ;  /* 0x000000048d8d7c10 */ /* 0x000fce000ff5e0ff */
[----:B-1----:R-:W-:Y:S01]  /*3410*/  HMMA.16816.F32.BF16 R76, R136, R166, R76 ;  /* 0x000000a6884c723c */ /* 0x002fe2000004184c */
[----:B------:R-:W-:Y:S02]  /*3420*/  IADD3.X R137, PT, PT, RZ, UR5, RZ, P2, !PT ;  /* 0x00000005ff897c10 */ /* 0x000fe400097fe4ff */
[CC--:B------:R-:W-:Y:S02]  /*3430*/  ISETP.GT.U32.AND P3, PT, R141.reuse, R184.reuse, PT ;  /* 0x000000b88d00720c */ /* 0x0c0fe40003f64070 */
[----:B------:R-:W-:Y:S02]  /*3440*/  ISETP.GE.U32.AND P2, PT, R141, R184, PT ;  /* 0x000000b88d00720c */ /* 0x000fe40003f46070 */
[----:B------:R-:W-:Y:S01]  /*3450*/  FMUL R0, R144, UR9 ;  /* 0x0000000990007c20 */ /* 0x000fe20008400000 */
[----:B------:R-:W-:Y:S01]  /*3460*/  FMUL R11, R145, UR9 ;  /* 0x00000009910b7c20 */ /* 0x000fe20008400000 */
[CC--:B------:R-:W-:Y:S02]  /*3470*/  ISETP.GT.U32.AND P5, PT, R141.reuse, R185.reuse, PT ;  /* 0x000000b98d00720c */ /* 0x0c0fe40003fa4070 */
[----:B------:R-:W-:-:S02]  /*3480*/  ISETP.GE.U32.AND P4, PT, R141, R185, PT ;  /* 0x000000b98d00720c */ /* 0x000fc40003f86070 */
[C---:B------:R-:W-:Y:S02]  /*3490*/  ISETP.GT.U32.AND.EX P3, PT, R137.reuse, RZ, PT, P3 ;  /* 0x000000ff8900720c */ /* 0x040fe40003f64130 */
[----:B------:R-:W-:Y:S01]  /*34a0*/  ISETP.GE.U32.AND.EX P2, PT, R137, RZ, PT, P2 ;  /* 0x000000ff8900720c */ /* 0x000fe20003f46120 */
[----:B------:R-:W-:Y:S01]  /*34b0*/  FMUL R136, R146, UR9 ;  /* 0x0000000992887c20 */ /* 0x000fe20008400000 */
[----:B------:R-:W-:Y:S01]  /*34c0*/  FMUL R5, R147, UR9 ;  /* 0x0000000993057c20 */ /* 0x000fe20008400000 */
[C---:B------:R-:W-:Y:S02]  /*34d0*/  ISETP.GT.U32.AND.EX P5, PT, R137.reuse, RZ, PT, P5 ;  /* 0x000000ff8900720c */ /* 0x040fe40003fa4150 */
[----:B------:R-:W-:Y:S02]  /*34e0*/  ISETP.GE.U32.AND.EX P4, PT, R137, RZ, PT, P4 ;  /* 0x000000ff8900720c */ /* 0x000fe40003f86140 */
[----:B------:R-:W-:Y:S02]  /*34f0*/  FSEL R0, R0, -INF , !P3 ;  /* 0xff80000000007808 */ /* 0x000fe40005800000 */
[----:B------:R-:W-:-:S02]  /*3500*/  FSEL R11, R11, -INF , !P2 ;  /* 0xff8000000b0b7808 */ /* 0x000fc40005000000 */
[CC--:B------:R-:W-:Y:S02]  /*3510*/  ISETP.GT.U32.AND P3, PT, R141.reuse, R186.reuse, PT ;  /* 0x000000ba8d00720c */ /* 0x0c0fe40003f64070 */
[----:B------:R-:W-:Y:S01]  /*3520*/  ISETP.GE.U32.AND P2, PT, R141, R186, PT ;  /* 0x000000ba8d00720c */ /* 0x000fe20003f46070 */
[----:B------:R-:W-:Y:S01]  /*3530*/  FMUL R76, R76, UR9 ;  /* 0x000000094c4c7c20 */ /* 0x000fe20008400000 */
[----:B------:R-:W-:Y:S01]  /*3540*/  FSEL R136, R136, -INF , !P5 ;  /* 0xff80000088887808 */ /* 0x000fe20006800000 */
[----:B------:R-:W-:Y:S01]  /*3550*/  FMUL R77, R77, UR9 ;  /* 0x000000094d4d7c20 */ /* 0x000fe20008400000 */
[----:B------:R-:W-:Y:S02]  /*3560*/  FSEL R5, R5, -INF , !P4 ;  /* 0xff80000005057808 */ /* 0x000fe40006000000 */
[CC--:B------:R-:W-:Y:S02]  /*3570*/  ISETP.GT.U32.AND P5, PT, R141.reuse, R187.reuse, PT ;  /* 0x000000bb8d00720c */ /* 0x0c0fe40003fa4070 */
[----:B------:R-:W-:-:S02]  /*3580*/  ISETP.GE.U32.AND P4, PT, R141, R187, PT ;  /* 0x000000bb8d00720c */ /* 0x000fc40003f86070 */
[C---:B------:R-:W-:Y:S02]  /*3590*/  ISETP.GT.U32.AND.EX P3, PT, R137.reuse, RZ, PT, P3 ;  /* 0x000000ff8900720c */ /* 0x040fe40003f64130 */
[C---:B------:R-:W-:Y:S01]  /*35a0*/  ISETP.GE.U32.AND.EX P2, PT, R137.reuse, RZ, PT, P2 ;  /* 0x000000ff8900720c */ /* 0x040fe20003f46120 */
[----:B------:R-:W-:Y:S01]  /*35b0*/  FMUL R139, R78, UR9 ;  /* 0x000000094e8b7c20 */ /* 0x000fe20008400000 */
[C---:B------:R-:W-:Y:S02]  /*35c0*/  ISETP.GT.U32.AND.EX P5, PT, R137.reuse, RZ, PT, P5 ;  /* 0x000000ff8900720c */ /* 0x040fe40003fa4150 */
[----:B------:R-:W-:Y:S02]  /*35d0*/  ISETP.GE.U32.AND.EX P4, PT, R137, RZ, PT, P4 ;  /* 0x000000ff8900720c */ /* 0x000fe40003f86140 */
[----:B------:R-:W-:Y:S02]  /*35e0*/  FSEL R137, R76, -INF , !P3 ;  /* 0xff8000004c897808 */ /* 0x000fe40005800000 */
[----:B------:R-:W-:-:S04]  /*35f0*/  FSEL R78, R77, -INF , !P2 ;  /* 0xff8000004d4e7808 */ /* 0x000fc80005000000 */
[----:B------:R-:W-:Y:S01]  /*3600*/  FMNMX R138, R137, R78, !PT ;  /* 0x0000004e898a7209 */ /* 0x000fe20007800000 */
[----:B------:R-:W-:Y:S01]  /*3610*/  FMUL R79, R79, UR9 ;  /* 0x000000094f4f7c20 */ /* 0x000fe20008400000 */
[----:B------:R-:W-:-:S03]  /*3620*/  FMNMX R76, R0, R11, !PT ;  /* 0x0000000b004c7209 */ /* 0x000fc60007800000 */
[----:B------:R-:W0:Y:S01]  /*3630*/  SHFL.BFLY PT, R145, R138, 0x2, 0x1f ;  /* 0x0c401f008a917f89 */ /* 0x000e2200000e0000 */
[----:B------:R-:W-:Y:S02]  /*3640*/  FSEL R139, R139, -INF , !P5 ;  /* 0xff8000008b8b7808 */ /* 0x000fe40006800000 */
[----:B------:R-:W-:Y:S01]  /*3650*/  FSEL R79, R79, -INF , !P4 ;  /* 0xff8000004f4f7808 */ /* 0x000fe20006000000 */
[----:B------:R-:W1:Y:S01]  /*3660*/  SHFL.BFLY PT, R141, R76, 0x2, 0x1f ;  /* 0x0c401f004c8d7f89 */ /* 0x000e6200000e0000 */
[----:B------:R-:W-:Y:S02]  /*3670*/  FMNMX R77, R136, R5, !PT ;  /* 0x00000005884d7209 */ /* 0x000fe40007800000 */
[----:B------:R-:W-:-:S03]  /*3680*/  FMNMX R140, R139, R79, !PT ;  /* 0x0000004f8b8c7209 */ /* 0x000fc60007800000 */
[----:B------:R-:W2:Y:S04]  /*3690*/  SHFL.BFLY PT, R142, R77, 0x2, 0x1f ;  /* 0x0c401f004d8e7f89 */ /* 0x000ea800000e0000 */
[----:B------:R-:W3:Y:S01]  /*36a0*/  SHFL.BFLY PT, R147, R140, 0x2, 0x1f ;  /* 0x0c401f008c937f89 */ /* 0x000ee200000e0000 */
[----:B0-----:R-:W-:Y:S02]  /*36b0*/  FMNMX R145, R138, R145, !PT ;  /* 0x000000918a917209 */ /* 0x001fe40007800000 */
[----:B-1----:R-:W-:-:S03]  /*36c0*/  FMNMX R141, R76, R141, !PT ;  /* 0x0000008d4c8d7209 */ /* 0x002fc60007800000 */
[----:B------:R-:W0:Y:S01]  /*36d0*/  SHFL.BFLY PT, R76, R145, 0x1, 0x1f ;  /* 0x0c201f00914c7f89 */ /* 0x000e2200000e0000 */
[----:B--2---:R-:W-:-:S03]  /*36e0*/  FMNMX R143, R77, R142, !PT ;  /* 0x0000008e4d8f7209 */ /* 0x004fc60007800000 */
[----:B------:R-:W-:Y:S01]  /*36f0*/  SHFL.BFLY PT, R142, R141, 0x1, 0x1f ;  /* 0x0c201f008d8e7f89 */ /* 0x000fe200000e0000 */
[----:B---3--:R-:W-:-:S03]  /*3700*/  FMNMX R147, R140, R147, !PT ;  /* 0x000000938c937209 */ /* 0x008fc60007800000 */
[----:B------:R-:W1:Y:S04]  /*3710*/  SHFL.BFLY PT, R144, R143, 0x1, 0x1f ;  /* 0x0c201f008f907f89 */ /* 0x000e6800000e0000 */
[----:B------:R-:W2:Y:S01]  /*3720*/  SHFL.BFLY PT, R146, R147, 0x1, 0x1f ;  /* 0x0c201f0093927f89 */ /* 0x000ea200000e0000 */
[----:B------:R-:W-:Y:S01]  /*3730*/  LOP3.LUT R154, R243, 0x1c, RZ, 0xc0, !PT ;  /* 0x0000001cf39a7812 */ /* 0x000fe200078ec0ff */
[----:B------:R-:W3:Y:S03]  /*3740*/  S2R R148, SR_TID.X ;  /* 0x0000000000947919 */ /* 0x000ee60000002100 */
[C---:B------:R-:W-:Y:S02]  /*3750*/  LEA.HI R155, R154.reuse, 0x8, RZ, 0x1e ;  /* 0x000000089a9b7811 */ /* 0x040fe400078ff0ff */
[----:B------:R-:W-:-:S02]  /*3760*/  LEA.HI R165, R154, 0x10, RZ, 0x1e ;  /* 0x000000109aa57811 */ /* 0x000fc400078ff0ff */
[----:B0-----:R-:W-:Y:S02]  /*3770*/  FMNMX R149, R145, R76, !PT ;  /* 0x0000004c91957209 */ /* 0x001fe40007800000 */
[----:B------:R-:W-:Y:S02]  /*3780*/  SHF.R.U32.HI R76, RZ, 0x3, R243 ;  /* 0x00000003ff4c7819 */ /* 0x000fe400000116f3 */
[C---:B------:R-:W-:Y:S02]  /*3790*/  LEA.HI R164, R154.reuse, 0x18, RZ, 0x1e ;  /* 0x000000189aa47811 */ /* 0x040fe400078ff0ff */
[----:B------:R-:W-:Y:S02]  /*37a0*/  LEA R154, R154, UR6, 0x1 ;  /* 0x000000069a9a7c11 */ /* 0x000fe4000f8e08ff */
[----:B------:R-:W-:Y:S02]  /*37b0*/  LOP3.LUT R76, R76, 0x4, RZ, 0xc0, !PT ;  /* 0x000000044c4c7812 */ /* 0x000fe400078ec0ff */
[----:B------:R-:W-:-:S02]  /*37c0*/  LEA R155, R155, UR6, 0x3 ;  /* 0x000000069b9b7c11 */ /* 0x000fc4000f8e18ff */
[----:B------:R-:W-:Y:S02]  /*37d0*/  LEA R165, R165, UR6, 0x3 ;  /* 0x00000006a5a57c11 */ /* 0x000fe4000f8e18ff */
[----:B-1----:R-:W-:Y:S01]  /*37e0*/  FMNMX R140, R143, R144, !PT ;  /* 0x000000908f8c7209 */ /* 0x002fe20007800000 */
[----:B------:R-:W-:Y:S01]  /*37f0*/  IMAD.IADD R143, R154, 0x1, R76 ;  /* 0x000000019a8f7824 */ /* 0x000fe200078e024c */
[----:B------:R-:W-:Y:S01]  /*3800*/  LEA R164, R164, UR6, 0x3 ;  /* 0x00000006a4a47c11 */ /* 0x000fe2000f8e18ff */
[C---:B------:R-:W-:Y:S01]  /*3810*/  IMAD.IADD R145, R76.reuse, 0x1, R155 ;  /* 0x000000014c917824 */ /* 0x040fe200078e029b */
[----:B------:R-:W-:Y:S01]  /*3820*/  FMNMX R138, R141, R142, !PT ;  /* 0x0000008e8d8a7209 */ /* 0x000fe20007800000 */
[C---:B------:R-:W-:Y:S01]  /*3830*/  IMAD.IADD R142, R76.reuse, 0x1, R165 ;  /* 0x000000014c8e7824 */ /* 0x040fe200078e02a5 */
[----:B--2---:R-:W-:Y:S02]  /*3840*/  FMNMX R151, R147, R146, !PT ;  /* 0x0000009293977209 */ /* 0x004fe40007800000 */
[----:B------:R-:W-:Y:S01]  /*3850*/  IADD3 R144, PT, PT, R76, R164, RZ ;  /* 0x000000a44c907210 */ /* 0x000fe20007ffe0ff */
[----:B------:R-:W-:Y:S04]  /*3860*/  @P0 STS [R143+0x4000], R138 ;  /* 0x0040008a8f000388 */ /* 0x000fe80000000800 */
[----:B------:R-:W-:Y:S04]  /*3870*/  @P0 STS [R145+0x4000], R140 ;  /* 0x0040008c91000388 */ /* 0x000fe80000000800 */
[----:B------:R-:W-:Y:S04]  /*3880*/  @P0 STS [R142+0x4000], R149 ;  /* 0x004000958e000388 */ /* 0x000fe80000000800 */
[----:B------:R-:W-:Y:S01]  /*3890*/  @P0 STS [R144+0x4000], R151 ;  /* 0x0040009790000388 */ /* 0x000fe20000000800 */
[----:B---3--:R-:W-:-:S04]  /*38a0*/  LOP3.LUT R148, R148, 0x7f, RZ, 0xc0, !PT ;  /* 0x0000007f94947812 */ /* 0x008fc800078ec0ff */
[----:B------:R-:W-:Y:S01]  /*38b0*/  LEA R150, R148, UR6, 0x2 ;  /* 0x0000000694967c11 */ /* 0x000fe2000f8e10ff */
[----:B------:R-:W-:Y:S06]  /*38c0*/  BAR.SYNC.DEFER_BLOCKING 0x0 ;  /* 0x0000000000007b1d */ /* 0x000fec0000010000 */
[----:B------:R-:W0:Y:S04]  /*38d0*/  @!P6 LDS R8, [R150+0x4000] ;  /* 0x004000009608e984 */ /* 0x000e280000000800 */
[----:B0-----:R-:W0:Y:S02]  /*38e0*/  SHFL.BFLY PT, R77, R8, 0x1, 0x1f ;  /* 0x0c201f00084d7f89 */ /* 0x001e2400000e0000 */
[----:B0-----:R-:W-:-:S05]  /*38f0*/  FMNMX R77, R8, R77, !PT ;  /* 0x0000004d084d7209 */ /* 0x001fca0007800000 */
[----:B------:R-:W-:Y:S01]  /*3900*/  @P1 STS [R150+0x4000], R77 ;  /* 0x0040004d96001388 */ /* 0x000fe20000000800 */
[----:B------:R-:W-:Y:S06]  /*3910*/  BAR.SYNC.DEFER_BLOCKING 0x0 ;  /* 0x0000000000007b1d */ /* 0x000fec0000010000 */
[----:B------:R-:W0:Y:S04]  /*3920*/  LDS R159, [R154+0x4000] ;  /* 0x004000009a9f7984 */ /* 0x000e280000000800 */
[----:B------:R-:W1:Y:S04]  /*3930*/  LDS R158, [R155+0x4000] ;  /* 0x004000009b9e7984 */ /* 0x000e680000000800 */
[----:B------:R-:W2:Y:S04]  /*3940*/  LDS R141, [R165+0x4000] ;  /* 0x00400000a58d7984 */ /* 0x000ea80000000800 */
[----:B------:R-:W3:Y:S01]  /*3950*/  LDS R140, [R164+0x4000] ;  /* 0x00400000a48c7984 */ /* 0x000ee20000000800 */
[----:B0-----:R-:W-:-:S05]  /*3960*/  FMNMX R159, R159, R4, !PT ;  /* 0x000000049f9f7209 */ /* 0x001fca0007800000 */
[--C-:B------:R-:W-:Y:S01]  /*3970*/  FADD R0, R0, -R159.reuse ;  /* 0x8000009f00007221 */ /* 0x100fe20000000000 */
[----:B-1----:R-:W-:Y:S01]  /*3980*/  FMNMX R158, R158, R7, !PT ;  /* 0x000000079e9e7209 */ /* 0x002fe20007800000 */
[----:B------:R-:W-:Y:S02]  /*3990*/  FADD R11, R11, -R159 ;  /* 0x8000009f0b0b7221 */ /* 0x000fe40000000000 */
[----:B------:R-:W-:Y:S02]  /*39a0*/  FMUL R0, R0, 1.4426950216293334961 ;  /* 0x3fb8aa3b00007820 */ /* 0x000fe40000400000 */
[----:B------:R-:W-:Y:S01]  /*39b0*/  FMUL R138, R11, 1.4426950216293334961 ;  /* 0x3fb8aa3b0b8a7820 */ /* 0x000fe20000400000 */
[--C-:B------:R-:W-:Y:S01]  /*39c0*/  FADD R5, R5, -R158.reuse ;  /* 0x8000009e05057221 */ /* 0x100fe20000000000 */
[----:B------:R3:W-:Y:S01]  /*39d0*/  MUFU.EX2 R76, R0 ;  /* 0x00000000004c7308 */ /* 0x0007e20000000800 */
[----:B--2---:R-:W-:Y:S01]  /*39e0*/  FMNMX R11, R141, R6, !PT ;  /* 0x000000068d0b7209 */ /* 0x004fe20007800000 */
[----:B------:R-:W-:Y:S01]  /*39f0*/  FADD R136, R136, -R158 ;  /* 0x8000009e88887221 */ /* 0x000fe20000000000 */
[----:B------:R-:W-:Y:S01]  /*3a00*/  FMUL R141, R5, 1.4426950216293334961 ;  /* 0x3fb8aa3b058d7820 */ /* 0x000fe20000400000 */
[----:B---3--:R-:W-:-:S02]  /*3a10*/  FMNMX R0, R140, R3, !PT ;  /* 0x000000038c007209 */ /* 0x008fc40007800000 */
[--C-:B------:R-:W-:Y:S01]  /*3a20*/  FADD R5, R137, -R11.reuse ;  /* 0x8000000b89057221 */ /* 0x100fe20000000000 */
[----:B------:R-:W-:Y:S01]  /*3a30*/  FADD R78, R78, -R11 ;  /* 0x8000000b4e4e7221 */ /* 0x000fe20000000000 */
[----:B------:R-:W-:Y:S01]  /*3a40*/  FMUL R77, R136, 1.4426950216293334961 ;  /* 0x3fb8aa3b884d7820 */ /* 0x000fe20000400000 */
[--C-:B------:R-:W-:Y:S01]  /*3a50*/  FADD R139, R139, -R0.reuse ;  /* 0x800000008b8b7221 */ /* 0x100fe20000000000 */
[----:B------:R-:W-:Y:S01]  /*3a60*/  FADD R79, R79, -R0 ;  /* 0x800000004f4f7221 */ /* 0x000fe20000000000 */
[----:B------:R-:W-:Y:S01]  /*3a70*/  FMUL R136, R5, 1.4426950216293334961 ;  /* 0x3fb8aa3b05887820 */ /* 0x000fe20000400000 */
[----:B------:R-:W-:Y:S01]  /*3a80*/  FMUL R78, R78, 1.4426950216293334961 ;  /* 0x3fb8aa3b4e4e7820 */ /* 0x000fe20000400000 */
[----:B------:R-:W-:Y:S01]  /*3a90*/  FMUL R5, R139, 1.4426950216293334961 ;  /* 0x3fb8aa3b8b057820 */ /* 0x000fe20000400000 */
[----:B------:R-:W-:Y:S01]  /*3aa0*/  FMUL R79, R79, 1.4426950216293334961 ;  /* 0x3fb8aa3b4f4f7820 */ /* 0x000fe20000400000 */
[----:B------:R-:W0:Y:S08]  /*3ab0*/  MUFU.EX2 R138, R138 ;  /* 0x0000008a008a7308 */ /* 0x000e300000000800 */
[----:B------:R-:W-:Y:S08]  /*3ac0*/  MUFU.EX2 R77, R77 ;  /* 0x0000004d004d7308 */ /* 0x000ff00000000800 */
[----:B------:R-:W1:Y:S08]  /*3ad0*/  MUFU.EX2 R137, R141 ;  /* 0x0000008d00897308 */ /* 0x000e700000000800 */
[----:B------:R-:W-:Y:S08]  /*3ae0*/  MUFU.EX2 R136, R136 ;  /* 0x0000008800887308 */ /* 0x000ff00000000800 */
[----:B------:R-:W2:Y:S08]  /*3af0*/  MUFU.EX2 R78, R78 ;  /* 0x0000004e004e7308 */ /* 0x000eb00000000800 */
[----:B------:R-:W-:Y:S08]  /*3b00*/  MUFU.EX2 R5, R5 ;  /* 0x0000000500057308 */ /* 0x000ff00000000800 */
[----:B------:R-:W3:Y:S01]  /*3b10*/  MUFU.EX2 R79, R79 ;  /* 0x0000004f004f7308 */ /* 0x000ee20000000800 */
[----:B0-----:R-:W-:Y:S01]  /*3b20*/  FADD R139, R76, R138 ;  /* 0x0000008a4c8b7221 */ /* 0x001fe20000000000 */
[----:B-1----:R-:W-:Y:S01]  /*3b30*/  FADD R140, R77, R137 ;  /* 0x000000894d8c7221 */ /* 0x002fe20000000000 */
[----:B--2---:R-:W-:-:S03]  /*3b40*/  FADD R141, R136, R78 ;  /* 0x0000004e888d7221 */ /* 0x004fc60000000000 */
[----:B------:R-:W0:Y:S04]  /*3b50*/  SHFL.BFLY PT, R148, R139, 0x2, 0x1f ;  /* 0x0c401f008b947f89 */ /* 0x000e2800000e0000 */
[----:B------:R-:W1:Y:S01]  /*3b60*/  SHFL.BFLY PT, R147, R140, 0x2, 0x1f ;  /* 0x0c401f008c937f89 */ /* 0x000e6200000e0000 */
[----:B---3--:R-:W-:-:S03]  /*3b70*/  FADD R146, R5, R79 ;  /* 0x0000004f05927221 */ /* 0x008fc60000000000 */
[----:B------:R-:W2:Y:S04]  /*3b80*/  SHFL.BFLY PT, R152, R141, 0x2, 0x1f ;  /* 0x0c401f008d987f89 */ /* 0x000ea800000e0000 */
[----:B------:R-:W3:Y:S01]  /*3b90*/  SHFL.BFLY PT, R153, R146, 0x2, 0x1f ;  /* 0x0c401f0092997f89 */ /* 0x000ee200000e0000 */
[----:B0-----:R-:W-:Y:S01]  /*3ba0*/  FADD R148, R139, R148 ;  /* 0x000000948b947221 */ /* 0x001fe20000000000 */
[----:B-1----:R-:W-:-:S04]  /*3bb0*/  FADD R149, R140, R147 ;  /* 0x000000938c957221 */ /* 0x002fc80000000000 */
[----:B------:R-:W0:Y:S01]  /*3bc0*/  SHFL.BFLY PT, R147, R148, 0x1, 0x1f ;  /* 0x0c201f0094937f89 */ /* 0x000e2200000e0000 */
[----:B--2---:R-:W-:Y:S01]  /*3bd0*/  FADD R151, R141, R152 ;  /* 0x000000988d977221 */ /* 0x004fe20000000000 */
[----:B---3--:R-:W-:Y:S02]  /*3be0*/  FADD R153, R146, R153 ;  /* 0x0000009992997221 */ /* 0x008fe40000000000 */
[----:B------:R-:W1:Y:S04]  /*3bf0*/  SHFL.BFLY PT, R152, R149, 0x1, 0x1f ;  /* 0x0c201f0095987f89 */ /* 0x000e6800000e0000 */
[----:B------:R-:W2:Y:S04]  /*3c00*/  SHFL.BFLY PT, R156, R151, 0x1, 0x1f ;  /* 0x0c201f00979c7f89 */ /* 0x000ea800000e0000 */
[----:B------:R-:W3:Y:S01]  /*3c10*/  SHFL.BFLY PT, R160, R153, 0x1, 0x1f ;  /* 0x0c201f0099a07f89 */ /* 0x000ee200000e0000 */
[----:B0-----:R-:W-:Y:S01]  /*3c20*/  FADD R162, R148, R147 ;  /* 0x0000009394a27221 */ /* 0x001fe20000000000 */
[----:B------:R-:W-:Y:S01]  /*3c30*/  BAR.SYNC.DEFER_BLOCKING 0x0 ;  /* 0x0000000000007b1d */ /* 0x000fe20000010000 */
[----:B-1----:R-:W-:Y:S01]  /*3c40*/  FADD R152, R149, R152 ;  /* 0x0000009895987221 */ /* 0x002fe20000000000 */
[----:B--2---:R-:W-:Y:S01]  /*3c50*/  FADD R147, R151, R156 ;  /* 0x0000009c97937221 */ /* 0x004fe20000000000 */
[----:B---3--:R-:W-:-:S03]  /*3c60*/  FADD R157, R153, R160 ;  /* 0x000000a0999d7221 */ /* 0x008fc60000000000 */
[----:B------:R-:W-:Y:S04]  /*3c70*/  @P0 STS [R143+0x4000], R162 ;  /* 0x004000a28f000388 */ /* 0x000fe80000000800 */
[----:B------:R-:W-:Y:S04]  /*3c80*/  @P0 STS [R145+0x4000], R152 ;  /* 0x0040009891000388 */ /* 0x000fe80000000800 */
[----:B------:R-:W-:Y:S04]  /*3c90*/  @P0 STS [R142+0x4000], R147 ;  /* 0x004000938e000388 */ /* 0x000fe80000000800 */
[----:B------:R-:W-:Y:S01]  /*3ca0*/  @P0 STS [R144+0x4000], R157 ;  /* 0x0040009d90000388 */ /* 0x000fe20000000800 */
[----:B------:R-:W-:Y:S06]  /*3cb0*/  BAR.SYNC.DEFER_BLOCKING 0x0 ;  /* 0x0000000000007b1d */ /* 0x000fec0000010000 */
[----:B------:R-:W0:Y:S04]  /*3cc0*/  @!P6 LDS R2, [R150+0x4000] ;  /* 0x004000009602e984 */ /* 0x000e280000000800 */
[----:B0-----:R-:W0:Y:S02]  /*3cd0*/  SHFL.BFLY PT, R139, R2, 0x1, 0x1f ;  /* 0x0c201f00028b7f89 */ /* 0x001e2400000e0000 */
[----:B0-----:R-:W-:-:S05]  /*3ce0*/  FADD R151, R2, R139 ;  /* 0x0000008b02977221 */ /* 0x001fca0000000000 */
[----:B------:R0:W-:Y:S01]  /*3cf0*/  @P1 STS [R150+0x4000], R151 ;  /* 0x0040009796001388 */ /* 0x0001e20000000800 */
[----:B------:R-:W-:Y:S01]  /*3d00*/  BAR.SYNC.DEFER_BLOCKING 0x0 ;  /* 0x0000000000007b1d */ /* 0x000fe20000010000 */
[----:B------:R-:W-:-:S04]  /*3d10*/  IMAD.WIDE R140, R10, 0x2, R182 ;  /* 0x000000020a8c7825 */ /* 0x000fc800078e02b6 */
[----:B------:R-:W-:-:S04]  /*3d20*/  IMAD.WIDE R148, R10, 0x2, R178 ;  /* 0x000000020a947825 */ /* 0x000fc800078e02b2 */
[----:B------:R-:W-:-:S04]  /*3d30*/  IMAD.WIDE R142, R10, 0x2, R176 ;  /* 0x000000020a8e7825 */ /* 0x000fc800078e02b0 */
[C---:B------:R-:W-:Y:S01]  /*3d40*/  IMAD.WIDE R146, R10.reuse, 0x2, R174 ;  /* 0x000000020a927825 */ /* 0x040fe200078e02ae */
[----:B------:R1:W2:Y:S03]  /*3d50*/  LDG.E.U16 R139, desc[UR10][R140.64] ;  /* 0x0000000a8c8b7981 */ /* 0x0002a6000c1e1500 */
[C---:B0-----:R-:W-:Y:S01]  /*3d60*/  IMAD.WIDE R150, R10.reuse, 0x2, R22 ;  /* 0x000000020a967825 */ /* 0x041fe200078e0216 */
[----:B------:R-:W3:Y:S03]  /*3d70*/  LDG.E.U16 R142, desc[UR10][R142.64] ;  /* 0x0000000a8e8e7981 */ /* 0x000ee6000c1e1500 */
[----:B------:R-:W-:-:S04]  /*3d80*/  IMAD.WIDE R152, R10, 0x2, R66 ;  /* 0x000000020a987825 */ /* 0x000fc800078e0242 */
[----:B------:R-:W-:Y:S01]  /*3d90*/  FADD R3, -R0, R3 ;  /* 0x0000000300037221 */ /* 0x000fe20000000100 */
[----:B------:R-:W-:Y:S01]  /*3da0*/  LDS R154, [R154+0x4000] ;  /* 0x004000009a9a7984 */ /* 0x000fe20000000800 */
[----:B-1----:R-:W-:-:S03]  /*3db0*/  IMAD.WIDE R140, R10, 0x2, R180 ;  /* 0x000000020a8c7825 */ /* 0x002fc600078e02b4 */
[----:B------:R-:W-:Y:S04]  /*3dc0*/  LDS R155, [R155+0x4000] ;  /* 0x004000009b9b7984 */ /* 0x000fe80000000800 */
[----:B------:R-:W4:Y:S04]  /*3dd0*/  LDG.E.U16 R140, desc[UR10][R140.64] ;  /* 0x0000000a8c8c7981 */ /* 0x000f28000c1e1500 */
[----:B------:R0:W5:Y:S04]  /*3de0*/  LDG.E.U16 R143, desc[UR10][R146.64] ;  /* 0x0000000a928f7981 */ /* 0x000168000c1e1500 */
[----:B------:R1:W5:Y:S01]  /*3df0*/  LDG.E.U16 R141, desc[UR10][R148.64] ;  /* 0x0000000a948d7981 */ /* 0x000362000c1e1500 */
[----:B0-----:R-:W-:-:S04]  /*3e00*/  IMAD.WIDE R146, R10, 0x2, R168 ;  /* 0x000000020a927825 */ /* 0x001fc800078e02a8 */
[C---:B-1----:R-:W-:Y:S02]  /*3e10*/  IMAD.WIDE R148, R10.reuse, 0x2, R20 ;  /* 0x000000020a947825 */ /* 0x042fe400078e0214 */
[----:B------:R-:W5:Y:S02]  /*3e20*/  LDG.E.U16 R146, desc[UR10][R146.64] ;  /* 0x0000000a92927981 */ /* 0x000f64000c1e1500 */
[C---:B------:R-:W-:Y:S02]  /*3e30*/  IMAD.WIDE R144, R10.reuse, 0x2, R172 ;  /* 0x000000020a907825 */ /* 0x040fe400078e02ac */
[----:B------:R-:W5:Y:S02]  /*3e40*/  LDG.E.U16 R148, desc[UR10][R148.64] ;  /* 0x0000000a94947981 */ /* 0x000f64000c1e1500 */
[C---:B------:R-:W-:Y:S02]  /*3e50*/  IMAD.WIDE R156, R10.reuse, 0x2, R170 ;  /* 0x000000020a9c7825 */ /* 0x040fe400078e02aa */
[----:B------:R-:W5:Y:S04]  /*3e60*/  LDG.E.U16 R144, desc[UR10][R144.64] ;  /* 0x0000000a90907981 */ /* 0x000f68000c1e1500 */
[----:B------:R0:W5:Y:S04]  /*3e70*/  LDG.E.U16 R147, desc[UR10][R152.64] ;  /* 0x0000000a98937981 */ /* 0x000168000c1e1500 */
[----:B------:R1:W5:Y:S04]  /*3e80*/  LDG.E.U16 R149, desc[UR10][R150.64] ;  /* 0x0000000a96957981 */ /* 0x000368000c1e1500 */
[----:B------:R1:W5:Y:S01]  /*3e90*/  LDG.E.U16 R145, desc[UR10][R156.64] ;  /* 0x0000000a9c917981 */ /* 0x000362000c1e1500 */
[----:B0-----:R-:W-:-:S04]  /*3ea0*/  IMAD.WIDE R152, R10, 0x2, R26 ;  /* 0x000000020a987825 */ /* 0x001fc800078e021a */
[----:B-1----:R-:W-:-:S04]  /*3eb0*/  IMAD.WIDE R150, R10, 0x2, R24 ;  /* 0x000000020a967825 */ /* 0x002fc800078e0218 */
[C---:B------:R-:W-:Y:S02]  /*3ec0*/  IMAD.WIDE R156, R10.reuse, 0x2, R28 ;  /* 0x000000020a9c7825 */ /* 0x040fe400078e021c */
[----:B------:R-:W5:Y:S02]  /*3ed0*/  LDG.E.U16 R150, desc[UR10][R150.64] ;  /* 0x0000000a96967981 */ /* 0x000f64000c1e1500 */
[C---:B------:R-:W-:Y:S02]  /*3ee0*/  IMAD.WIDE R162, R10.reuse, 0x2, R34 ;  /* 0x000000020aa27825 */ /* 0x040fe400078e0222 */
[----:B------:R-:W5:Y:S02]  /*3ef0*/  LDG.E.U16 R156, desc[UR10][R156.64] ;  /* 0x0000000a9c9c7981 */ /* 0x000f64000c1e1500 */
[C---:B------:R-:W-:Y:S02]  /*3f00*/  IMAD.WIDE R160, R10.reuse, 0x2, R18 ;  /* 0x000000020aa07825 */ /* 0x040fe400078e0212 */
[----:B------:R-:W5:Y:S04]  /*3f10*/  LDG.E.U16 R167, desc[UR10][R162.64] ;  /* 0x0000000aa2a77981 */ /* 0x000f68000c1e1500 */
[----:B------:R0:W5:Y:S04]  /*3f20*/  LDG.E.U16 R151, desc[UR10][R152.64] ;  /* 0x0000000a98977981 */ /* 0x000168000c1e1500 */
[----:B------:R1:W5:Y:S01]  /*3f30*/  LDG.E.U16 R166, desc[UR10][R160.64] ;  /* 0x0000000aa0a67981 */ /* 0x000362000c1e1500 */
[----:B0-----:R-:W-:-:S05]  /*3f40*/  IMAD.WIDE R152, R10, 0x2, R32 ;  /* 0x000000020a987825 */ /* 0x001fca00078e0220 */
[----:B------:R0:W5:Y:S01]  /*3f50*/  LDG.E.U16 R157, desc[UR10][R152.64] ;  /* 0x0000000a989d7981 */ /* 0x000162000c1e1500 */
[----:B------:R-:W-:-:S04]  /*3f60*/  IMAD.WIDE R162, R10, 0x2, R40 ;  /* 0x000000020aa27825 */ /* 0x000fc800078e0228 */
[C---:B-1----:R-:W-:Y:S01]  /*3f70*/  IMAD.WIDE R160, R10.reuse, 0x2, R38 ;  /* 0x000000020aa07825 */ /* 0x042fe200078e0226 */
[----:B------:R1:W5:Y:S03]  /*3f80*/  LDG.E.U16 R226, desc[UR10][R162.64] ;  /* 0x0000000aa2e27981 */ /* 0x000366000c1e1500 */
[C---:B0-----:R-:W-:Y:S01]  /*3f90*/  IMAD.WIDE R152, R10.reuse, 0x2, R36 ;  /* 0x000000020a987825 */ /* 0x041fe200078e0224 */
[----:B------:R0:W5:Y:S04]  /*3fa0*/  LDG.E.U16 R223, desc[UR10][R160.64] ;  /* 0x0000000aa0df7981 */ /* 0x000168000c1e1500 */
[----:B------:R0:W5:Y:S01]  /*3fb0*/  LDG.E.U16 R222, desc[UR10][R152.64] ;  /* 0x0000000a98de7981 */ /* 0x000162000c1e1500 */
[----:B-1----:R-:W-:-:S04]  /*3fc0*/  IMAD.WIDE R162, R10, 0x2, R48 ;  /* 0x000000020aa27825 */ /* 0x002fc800078e0230 */
[C---:B0-----:R-:W-:Y:S01]  /*3fd0*/  IMAD.WIDE R160, R10.reuse, 0x2, R44 ;  /* 0x000000020aa07825 */ /* 0x041fe200078e022c */
[----:B------:R0:W5:Y:S03]  /*3fe0*/  LDG.E.U16 R229, desc[UR10][R162.64] ;  /* 0x0000000aa2e57981 */ /* 0x000166000c1e1500 */
[C---:B------:R-:W-:Y:S01]  /*3ff0*/  IMAD.WIDE R152, R10.reuse, 0x2, R42 ;  /* 0x000000020a987825 */ /* 0x040fe200078e022a */
[----:B------:R1:W5:Y:S04]  /*4000*/  LDG.E.U16 R228, desc[UR10][R160.64] ;  /* 0x0000000aa0e47981 */ /* 0x000368000c1e1500 */
[----:B------:R1:W5:Y:S01]  /*4010*/  LDG.E.U16 R227, desc[UR10][R152.64] ;  /* 0x0000000a98e37981 */ /* 0x000362000c1e1500 */
[----:B0-----:R-:W-:-:S04]  /*4020*/  IMAD.WIDE R162, R10, 0x2, R52 ;  /* 0x000000020aa27825 */ /* 0x001fc800078e0234 */
[C---:B-1----:R-:W-:Y:S01]  /*4030*/  IMAD.WIDE R160, R10.reuse, 0x2, R50 ;  /* 0x000000020aa07825 */ /* 0x042fe200078e0232 */
[----:B------:R0:W5:Y:S03]  /*4040*/  LDG.E.U16 R236, desc[UR10][R162.64] ;  /* 0x0000000aa2ec7981 */ /* 0x000166000c1e1500 */
[C---:B------:R-:W-:Y:S01]  /*4050*/  IMAD.WIDE R152, R10.reuse, 0x2, R30 ;  /* 0x000000020a987825 */ /* 0x040fe200078e021e */
[----:B------:R1:W5:Y:S04]  /*4060*/  LDG.E.U16 R233, desc[UR10][R160.64] ;  /* 0x0000000aa0e97981 */ /* 0x000368000c1e1500 */
[----:B------:R1:W5:Y:S01]  /*4070*/  LDG.E.U16 R232, desc[UR10][R152.64] ;  /* 0x0000000a98e87981 */ /* 0x000362000c1e1500 */
[----:B0-----:R-:W-:-:S04]  /*4080*/  IMAD.WIDE R162, R10, 0x2, R58 ;  /* 0x000000020aa27825 */ /* 0x001fc800078e023a */
[C---:B-1----:R-:W-:Y:S01]  /*4090*/  IMAD.WIDE R160, R10.reuse, 0x2, R56 ;  /* 0x000000020aa07825 */ /* 0x042fe200078e0238 */
[----:B------:R-:W5:Y:S03]  /*40a0*/  LDG.E.U16 R241, desc[UR10][R162.64] ;  /* 0x0000000aa2f17981 */ /* 0x000f66000c1e1500 */
[C---:B------:R-:W-:Y:S01]  /*40b0*/  IMAD.WIDE R152, R10.reuse, 0x2, R54 ;  /* 0x000000020a987825 */ /* 0x040fe200078e0236 */
[----:B------:R-:W5:Y:S04]  /*40c0*/  LDG.E.U16 R240, desc[UR10][R160.64] ;  /* 0x0000000aa0f07981 */ /* 0x000f68000c1e1500 */
[----:B------:R0:W5:Y:S02]  /*40d0*/  LDG.E.U16 R237, desc[UR10][R152.64] ;  /* 0x0000000a98ed7981 */ /* 0x000164000c1e1500 */
[----:B0-----:R-:W-:-:S04]  /*40e0*/  IMAD.WIDE R152, R10, 0x2, R60 ;  /* 0x000000020a987825 */ /* 0x001fc800078e023c */
[C---:B------:R-:W-:Y:S01]  /*40f0*/  IMAD.WIDE R160, R10.reuse, 0x2, R62 ;  /* 0x000000020aa07825 */ /* 0x040fe200078e023e */
[----:B------:R0:W5:Y:S04]  /*4100*/  LDG.E.U16 R162, desc[UR10][R152.64] ;  /* 0x0000000a98a27981 */ /* 0x000168000c1e1500 */
[----:B------:R1:W5:Y:S01]  /*4110*/  LDG.E.U16 R163, desc[UR10][R160.64] ;  /* 0x0000000aa0a37981 */ /* 0x000362000c1e1500 */
[----:B0-----:R-:W-:-:S03]  /*4120*/  IMAD.WIDE R152, R10, 0x2, R46 ;  /* 0x000000020a987825 */ /* 0x001fc600078e022e */
[----:B-1----:R-:W-:Y:S04]  /*4130*/  LDS R160, [R165+0x4000] ;  /* 0x00400000a5a07984 */ /* 0x002fe80000000800 */
[----:B------:R0:W5:Y:S04]  /*4140*/  LDG.E.U16 R242, desc[UR10][R152.64] ;  /* 0x0000000a98f27981 */ /* 0x000168000c1e1500 */
[----:B------:R1:W1:Y:S01]  /*4150*/  LDS R161, [R164+0x4000] ;  /* 0x00400000a4a17984 */ /* 0x0002620000000800 */
[----:B0-----:R-:W-:Y:S01]  /*4160*/  FADD R152, -R11, R6 ;  /* 0x000000060b987221 */ /* 0x001fe20000000100 */
[----:B------:R-:W-:-:S03]  /*4170*/  FMUL R3, R3, 1.4426950216293334961 ;  /* 0x3fb8aa3b03037820 */ /* 0x000fc60000400000 */
[----:B------:R-:W-:Y:S01]  /*4180*/  FMUL R152, R152, 1.4426950216293334961 ;  /* 0x3fb8aa3b98987820 */ /* 0x000fe20000400000 */
[----:B------:R0:W-:Y:S08]  /*4190*/  MUFU.EX2 R153, R3 ;  /* 0x0000000300997308 */ /* 0x0001f00000000800 */
[----:B------:R-:W1:Y:S01]  /*41a0*/  MUFU.EX2 R152, R152 ;  /* 0x0000009800987308 */ /* 0x000e620000000800 */
[----:B0-----:R-:W-:-:S02]  /*41b0*/  LOP3.LUT R3, R243, 0x3f, RZ, 0xc0, !PT ;  /* 0x0000003ff3037812 */ /* 0x001fc400078ec0ff */
[----:B------:R-:W-:-:S03]  /*41c0*/  SHF.R.S32.HI R6, RZ, 0x6, R243 ;  /* 0x00000006ff067819 */ /* 0x000fc600000114f3 */
[----:B------:R-:W-:Y:S01]  /*41d0*/  IMAD.SHL.U32 R3, R3, 0x2, RZ ;  /* 0x0000000203037824 */ /* 0x000fe200078e00ff */
[----:B------:R-:W-:-:S04]  /*41e0*/  SGXT R6, R6, 0x1 ;  /* 0x000000010606781a */ /* 0x000fc80000000200 */
[----:B------:R-:W-:Y:S01]  /*41f0*/  LOP3.LUT R6, R3, 0x90, R6, 0x78, !PT ;  /* 0x0000009003067812 */ /* 0x000fe200078e7806 */
[----:B------:R-:W-:Y:S01]  /*4200*/  BAR.SYNC.DEFER_BLOCKING 0x0 ;  /* 0x0000000000007b1d */ /* 0x000fe20000010000 */
[----:B-1----:R-:W-:Y:S02]  /*4210*/  IMAD.SHL.U32 R164, R243, 0x20, RZ ;  /* 0x00000020f3a47824 */ /* 0x002fe400078e00ff */
[----:B------:R-:W-:Y:S01]  /*4220*/  FFMA2 R12, R12.F32x2.HI_LO, R152.F32x2.HI_LO, R160.F32x2.HI_LO ;  /* 0x000000980c0c7249 */ /* 0x000fe200000000a0 */
[----:B------:R-:W-:-:S04]  /*4230*/  SHF.R.S32.HI R160, RZ, 0x2, R243 ;  /* 0x00000002ffa07819 */ /* 0x000fc800000114f3 */
[----:B------:R-:W-:-:S04]  /*4240*/  SGXT R160, R160, 0x1 ;  /* 0x00000001a0a0781a */ /* 0x000fc80000000200 */
[----:B------:R-:W-:Y:S02]  /*4250*/  LOP3.LUT R160, R160, 0x90, RZ, 0xc0, !PT ;  /* 0x00000090a0a07812 */ /* 0x000fe400078ec0ff */
[----:B------:R-:W-:Y:S02]  /*4260*/  LOP3.LUT R3, R164, 0x360, RZ, 0xc0, !PT ;  /* 0x00000360a4037812 */ /* 0x000fe400078ec0ff */
[----:B------:R-:W-:Y:S02]  /*4270*/  F2FP.BF16.F32.PACK_AB R76, R138, R76 ;  /* 0x0000004c8a4c723e */ /* 0x000fe400000010ff */
[----:B------:R-:W-:Y:S02]  /*4280*/  F2FP.BF16.F32.PACK_AB R77, R137, R77 ;  /* 0x0000004d894d723e */ /* 0x000fe400000010ff */
[----:B------:R-:W-:Y:S02]  /*4290*/  F2FP.BF16.F32.PACK_AB R78, R78, R136 ;  /* 0x000000884e4e723e */ /* 0x000fe400000010ff */
[----:B------:R-:W-:-:S02]  /*42a0*/  F2FP.BF16.F32.PACK_AB R79, R79, R5 ;  /* 0x000000054f4f723e */ /* 0x000fc400000010ff */
[C---:B------:R-:W-:Y:S02]  /*42b0*/  LOP3.LUT R165, R243.reuse, 0x3, RZ, 0xc0, !PT ;  /* 0x00000003f3a57812 */ /* 0x040fe400078ec0ff */
[----:B------:R-:W-:Y:S01]  /*42c0*/  LOP3.LUT R161, R243, 0x60, RZ, 0xc0, !PT ;  /* 0x00000060f3a17812 */ /* 0x000fe200078ec0ff */
[----:B------:R-:W-:Y:S01]  /*42d0*/  FADD R4, -R159, R4 ;  /* 0x000000049f047221 */ /* 0x000fe20000000100 */
[----:B--2---:R0:W-:Y:S02]  /*42e0*/  STS.U16 [R6+UR6+0x4000], R139 ;  /* 0x0040008b06007988 */ /* 0x0041e40008000406 */
[----:B0-----:R-:W-:-:S04]  /*42f0*/  SHF.R.U32.HI R139, RZ, 0x1, R252 ;  /* 0x00000001ff8b7819 */ /* 0x001fc800000116fc */
[----:B------:R-:W-:-:S04]  /*4300*/  LOP3.LUT R139, R160, R139, RZ, 0x3c, !PT ;  /* 0x0000008ba08b7212 */ /* 0x000fc800078e3cff */
[----:B------:R-:W-:Y:S02]  /*4310*/  IADD3 R139, PT, PT, R139, UR6, R3 ;  /* 0x000000068b8b7c10 */ /* 0x000fe4000fffe003 */
[----:B------:R-:W-:Y:S01]  /*4320*/  LOP3.LUT R3, R243, 0x10, RZ, 0xc0, !PT ;  /* 0x00000010f3037812 */ /* 0x000fe200078ec0ff */
[----:B----4-:R-:W-:Y:S03]  /*4330*/  STS.U16 [R6+UR6+0x4100], R140 ;  /* 0x0041008c06007988 */ /* 0x010fe60008000406 */
[----:B------:R-:W-:Y:S01]  /*4340*/  LEA R3, R3, UR6, 0x6 ;  /* 0x0000000603037c11 */ /* 0x000fe2000f8e30ff */
[----:B---3--:R-:W-:Y:S04]  /*4350*/  STS.U16 [R6+UR6+0x4300], R142 ;  /* 0x0043008e06007988 */ /* 0x008fe80008000406 */
[----:B-----5:R-:W-:Y:S04]  /*4360*/  STS.U16 [R6+UR6+0x4200], R141 ;  /* 0x0042008d06007988 */ /* 0x020fe80008000406 */
[----:B------:R-:W-:Y:S04]  /*4370*/  STS.U16 [R6+UR6+0x4400], R143 ;  /* 0x0044008f06007988 */ /* 0x000fe80008000406 */
[----:B------:R-:W-:Y:S04]  /*4380*/  STS.U16 [R6+UR6+0x4700], R146 ;  /* 0x0047009206007988 */ /* 0x000fe80008000406 */
[----:B------:R-:W-:Y:S04]  /*4390*/  STS.U16 [R6+UR6+0x4900], R148 ;  /* 0x0049009406007988 */ /* 0x000fe80008000406 */
[----:B------:R-:W-:Y:S04]  /*43a0*/  STS.U16 [R6+UR6+0x4500], R144 ;  /* 0x0045009006007988 */ /* 0x000fe80008000406 */
[----:B------:R-:W-:Y:S04]  /*43b0*/  STS.U16 [R6+UR6+0x4800], R147 ;  /* 0x0048009306007988 */ /* 0x000fe80008000406 */
[----:B------:R-:W-:Y:S04]  /*43c0*/  STS.U16 [R6+UR6+0x4a00], R149 ;  /* 0x004a009506007988 */ /* 0x000fe80008000406 */
[----:B------:R-:W-:Y:S01]  /*43d0*/  STS.U16 [R6+UR6+0x4600], R145 ;  /* 0x0046009106007988 */ /* 0x000fe20008000406 */
[----:B------:R-:W-:-:S03]  /*43e0*/  IMAD R3, R165, 0x20, R3 ;  /* 0x00000020a5037824 */ /* 0x000fc600078e0203 */
[----:B------:R-:W-:Y:S04]  /*43f0*/  STS.U16 [R6+UR6+0x4b00], R150 ;  /* 0x004b009606007988 */ /* 0x000fe80008000406 */
[----:B------:R0:W-:Y:S04]  /*4400*/  STS.U16 [R6+UR6+0x4d00], R156 ;  /* 0x004d009c06007988 */ /* 0x0001e80008000406 */
[----:B------:R-:W-:Y:S04]  /*4410*/  STS.U16 [R6+UR6+0x5000], R167 ;  /* 0x005000a706007988 */ /* 0x000fe80008000406 */
[----:B------:R-:W-:Y:S04]  /*4420*/  STS.U16 [R6+UR6+0x4c00], R151 ;  /* 0x004c009706007988 */ /* 0x000fe80008000406 */
[----:B------:R-:W-:Y:S01]  /*4430*/  STS.U16 [R6+UR6+0x4f00], R166 ;  /* 0x004f00a606007988 */ /* 0x000fe20008000406 */
[----:B------:R-:W-:-:S03]  /*4440*/  LEA R3, R161, R3, 0x3 ;  /* 0x00000003a1037211 */ /* 0x000fc600078e18ff */
        /* <DEDUP_REMOVED lines=13> */
[----:B------:R-:W-:-:S03]  /*4520*/  IMAD.SHL.U32 R161, R243, 0x2, RZ ;  /* 0x00000002f3a17824 */ /* 0x000fc600078e00ff */
[----:B------:R-:W-:Y:S04]  /*4530*/  STS.U16 [R6+UR6+0x5d00], R162 ;  /* 0x005d00a206007988 */ /* 0x000fe80008000406 */
[----:B------:R-:W-:Y:S04]  /*4540*/  STS.U16 [R6+UR6+0x5e00], R163 ;  /* 0x005e00a306007988 */ /* 0x000fe80008000406 */
[----:B------:R-:W-:Y:S04]  /*4550*/  STS.U16 [R6+UR6+0x5f00], R242 ;  /* 0x005f00f206007988 */ /* 0x000fe80008000406 */
[----:B------:R-:W-:Y:S01]  /*4560*/  STSM.16.M88.4 [R139+0x6000], R76 ;  /* 0x0060004c8b007844 */ /* 0x000fe20000000200 */
[----:B------:R-:W-:-:S02]  /*4570*/  LOP3.LUT R161, R160, 0x10, R161, 0x78, !PT ;  /* 0x00000010a0a17812 */ /* 0x000fc400078e78a1 */
[----:B------:R-:W-:Y:S01]  /*4580*/  LOP3.LUT R160, R160, 0x160, R164, 0xf8, !PT ;  /* 0x00000160a0a07812 */ /* 0x000fe200078ef8a4 */
[----:B0-----:R-:W-:Y:S01]  /*4590*/  FMUL R156, R4, 1.4426950216293334961 ;  /* 0x3fb8aa3b049c7820 */ /* 0x001fe20000400000 */
[----:B------:R-:W-:Y:S01]  /*45a0*/  FADD R4, -R158, R7 ;  /* 0x000000079e047221 */ /* 0x000fe20000000100 */
[----:B------:R-:W-:Y:S01]  /*45b0*/  IMAD.IADD R3, R161, 0x1, R3 ;  /* 0x00000001a1037824 */ /* 0x000fe200078e0203 */
[----:B------:R-:W-:Y:S01]  /*45c0*/  BAR.SYNC.DEFER_BLOCKING 0x0 ;  /* 0x0000000000007b1d */ /* 0x000fe20000010000 */
[----:B------:R-:W-:Y:S01]  /*45d0*/  LOP3.LUT R5, R160, 0x10, R243, 0x78, !PT ;  /* 0x00000010a0057812 */ /* 0x000fe200078e78f3 */
[----:B------:R-:W-:-:S04]  /*45e0*/  FMUL R4, R4, 1.4426950216293334961 ;  /* 0x3fb8aa3b04047820 */ /* 0x000fc80000400000 */
[----:B-1----:R0:W1:Y:S01]  /*45f0*/  MUFU.EX2 R157, R4 ;  /* 0x00000004009d7308 */ /* 0x0020620000000800 */
[----:B------:R-:W2:Y:S01]  /*4600*/  S2R R165, SR_CTAID.X ;  /* 0x0000000000a57919 */ /* 0x000ea20000002500 */
[----:B------:R-:W-:Y:S04]  /*4610*/  LDSM.16.M88.4 R76, [R5+UR6+0x6000] ;  /* 0x00600006054c783b */ /* 0x000fe80008000200 */
[----:B------:R-:W3:Y:S04]  /*4620*/  LDSM.16.M88.4 R136, [R3+0x4000] ;  /* 0x004000000388783b */ /* 0x000ee80000000200 */
[----:B------:R-:W4:Y:S04]  /*4630*/  LDSM.16.M88.4 R148, [R3+0x4800] ;  /* 0x004800000394783b */ /* 0x000f280000000200 */
[----:B------:R-:W5:Y:S04]  /*4640*/  LDSM.16.M88.4 R144, [R3+0x5000] ;  /* 0x005000000390783b */ /* 0x000f680000000200 */
[----:B------:R2:W2:Y:S04]  /*4650*/  LDSM.16.M88.4 R140, [R3+0x5800] ;  /* 0x00580000038c783b */ /* 0x0004a80000000200 */
[----:B0-----:R-:W0:Y:S01]  /*4660*/  LDSM.16.M88.4 R4, [R5+UR6+0x6200] ;  /* 0x006200060504783b */ /* 0x001e220008000200 */
[----:B------:R-:W3:Y:S01]  /*4670*/  MUFU.EX2 R156, R156 ;  /* 0x0000009c009c7308 */ /* 0x000ee20000000800 */
[C---:B-1----:R-:W-:Y:S01]  /*4680*/  FMUL R122, R157.reuse, R122 ;  /* 0x0000007a9d7a7220 */ /* 0x042fe20000400000 */
[C---:B------:R-:W-:Y:S01]  /*4690*/  FMUL R123, R157.reuse, R123 ;  /* 0x0000007b9d7b7220 */ /* 0x040fe20000400000 */
        /* <DEDUP_REMOVED lines=13> */
[----:B------:R-:W-:Y:S01]  /*4770*/  FMUL R87, R157, R87 ;  /* 0x000000579d577220 */ /* 0x000fe20000400000 */
[C---:B---3--:R-:W-:Y:S01]  /*4780*/  FMUL R120, R156.reuse, R120 ;  /* 0x000000789c787220 */ /* 0x048fe20000400000 */
        /* <DEDUP_REMOVED lines=15> */
[----:B------:R-:W-:Y:S01]  /*4880*/  UIADD3 UR4, UP0, UPT, UR4, 0x10, URZ ;  /* 0x0000001004047890 */ /* 0x000fe2000ff1e0ff */
        /* <DEDUP_REMOVED lines=30> */
[----:B------:R-:W-:Y:S01]  /*4a70*/  FMUL R126, R153, R126 ;  /* 0x0000007e997e7220 */ /* 0x000fe20000400000 */
[----:B--2---:R-:W-:-:S02]  /*4a80*/  IMAD.SHL.U32 R165, R165, 0x20, RZ ;  /* 0x00000020a5a57824 */ /* 0x004fc400078e00ff */
[----:B------:R-:W-:Y:S01]  /*4a90*/  FMUL R127, R153, R127 ;  /* 0x0000007f997f7220 */ /* 0x000fe20000400000 */
[----:B------:R-:W-:Y:S01]  /*4aa0*/  UIADD3.X UR5, UPT, UPT, URZ, UR5, URZ, UP0, !UPT ;  /* 0x00000005ff057290 */ /* 0x000fe200087fe4ff */
[----:B------:R-:W-:Y:S01]  /*4ab0*/  HMMA.16816.F32.BF16 R120, R76, R136, R120 ;  /* 0x000000884c78723c */ /* 0x000fe20000041878 */
[----:B------:R-:W1:Y:S01]  /*4ac0*/  LDC R3, c[0x0][0x3d4] ;  /* 0x0000f500ff037b82 */ /* 0x000e620000000800 */
[----:B------:R-:W-:-:S06]  /*4ad0*/  IADD3 R165, PT, PT, R165, 0x20, RZ ;  /* 0x00000020a5a57810 */ /* 0x000fcc0007ffe0ff */
[----:B------:R-:W-:Y:S01]  /*4ae0*/  HMMA.16816.F32.BF16 R116, R76, R138, R116 ;  /* 0x0000008a4c74723c */ /* 0x000fe20000041874 */
[----:B------:R-:W-:-:S07]  /*4af0*/  ISETP.LE.U32.AND P2, PT, R165, UR4, PT ;  /* 0x00000004a5007c0c */ /* 0x000fce000bf43070 */
[C---:B----4-:R-:W-:Y:S08]  /*4b00*/  HMMA.16816.F32.BF16 R72, R76.reuse, R148, R72 ;  /* 0x000000944c48723c */ /* 0x050ff00000041848 */
[C---:B------:R-:W-:Y:S08]  /*4b10*/  HMMA.16816.F32.BF16 R68, R76.reuse, R150, R68 ;  /* 0x000000964c44723c */ /* 0x040ff00000041844 */
[C---:B-----5:R-:W-:Y:S08]  /*4b20*/  HMMA.16816.F32.BF16 R132, R76.reuse, R144, R132 ;  /* 0x000000904c84723c */ /* 0x060ff00000041884 */
[C---:B------:R-:W-:Y:S08]  /*4b30*/  HMMA.16816.F32.BF16 R128, R76.reuse, R146, R128 ;  /* 0x000000924c80723c */ /* 0x040ff00000041880 */
[C---:B------:R-:W-:Y:S08]  /*4b40*/  HMMA.16816.F32.BF16 R80, R76.reuse, R140, R80 ;  /* 0x0000008c4c50723c */ /* 0x040ff00000041850 */
[----:B------:R-:W-:Y:S01]  /*4b50*/  HMMA.16816.F32.BF16 R84, R76, R142, R84 ;  /* 0x0000008e4c54723c */ /* 0x000fe20000041854 */
[----:B------:R-:W2:Y:S07]  /*4b60*/  LDC R76, c[0x0][0x3c4] ;  /* 0x0000f100ff4c7b82 */ /* 0x000eae0000000800 */
[C---:B0-----:R-:W-:Y:S08]  /*4b70*/  HMMA.16816.F32.BF16 R88, R4.reuse, R136, R88 ;  /* 0x000000880458723c */ /* 0x041ff00000041858 */
[C---:B------:R-:W-:Y:S08]  /*4b80*/  HMMA.16816.F32.BF16 R92, R4.reuse, R138, R92 ;  /* 0x0000008a045c723c */ /* 0x040ff0000004185c */
[C---:B------:R-:W-:Y:S08]  /*4b90*/  HMMA.16816.F32.BF16 R96, R4.reuse, R148, R96 ;  /* 0x000000940460723c */ /* 0x040ff00000041860 */
[C---:B------:R-:W-:Y:S08]  /*4ba0*/  HMMA.16816.F32.BF16 R100, R4.reuse, R150, R100 ;  /* 0x000000960464723c */ /* 0x040ff00000041864 */
[C---:B------:R-:W-:Y:S08]  /*4bb0*/  HMMA.16816.F32.BF16 R104, R4.reuse, R144, R104 ;  /* 0x000000900468723c */ /* 0x040ff00000041868 */
[C---:B------:R-:W-:Y:S08]  /*4bc0*/  HMMA.16816.F32.BF16 R108, R4.reuse, R146, R108 ;  /* 0x00000092046c723c */ /* 0x040ff0000004186c */
[C---:B------:R-:W-:Y:S08]  /*4bd0*/  HMMA.16816.F32.BF16 R112, R4.reuse, R140, R112 ;  /* 0x0000008c0470723c */ /* 0x040ff00000041870 */
[----:B------:R-:W-:Y:S01]  /*4be0*/  HMMA.16816.F32.BF16 R124, R4, R142, R124 ;  /* 0x0000008e047c723c */ /* 0x000fe2000004187c */
[----:B------:R-:W-:-:S05]  /*4bf0*/  IMAD.U32 R4, RZ, RZ, UR5 ;  /* 0x00000005ff047e24 */ /* 0x000fca000f8e00ff */
[----:B------:R-:W-:Y:S01]  /*4c00*/  ISETP.GE.U32.AND.EX P2, PT, R4, RZ, PT, P2 ;  /* 0x000000ff0400720c */ /* 0x000fe20003f46120 */
[----:B-1----:R-:W-:Y:S02]  /*4c10*/  IMAD R10, R3, 0x10, R10 ;  /* 0x00000010030a7824 */ /* 0x002fe400078e020a */
[----:B------:R-:W-:Y:S02]  /*4c20*/  FFMA2 R64, R64.F32x2.HI_LO, R156.F32x2.HI_LO, R154.F32x2.HI_LO ;  /* 0x0000009c40407249 */ /* 0x000fe4000000009a */
[----:B--2---:R-:W-:Y:S01]  /*4c30*/  IMAD R9, R76, 0x10, R9 ;  /* 0x000000104c097824 */ /* 0x004fe200078e0209 */
[----:B------:R-:W-:Y:S01]  /*4c40*/  MOV R4, R159 ;  /* 0x0000009f00047202 */ /* 0x000fe20000000f00 */
[----:B------:R-:W-:Y:S02]  /*4c50*/  IMAD.MOV.U32 R7, RZ, RZ, R158 ;  /* 0x000000ffff077224 */ /* 0x000fe400078e009e */
[----:B------:R-:W-:Y:S02]  /*4c60*/  IMAD.MOV.U32 R6, RZ, RZ, R11 ;  /* 0x000000ffff067224 */ /* 0x000fe400078e000b */
[----:B------:R-:W-:-:S02]  /*4c70*/  IMAD.MOV.U32 R3, RZ, RZ, R0 ;  /* 0x000000ffff037224 */ /* 0x000fc400078e0000 */
[----:B------:R-:W-:Y:S05]  /*4c80*/  @!P2 BRA `(.L_x_1) ;  /* 0xffffffd800a8a947 */ /* 0x000fea000383ffff */
.L_x_0:
[----:B------:R-:W0:Y:S01]  /*4c90*/  LDC R9, c[0x0][0x3e8] ;  /* 0x0000fa00ff097b82 */ /* 0x000e220000000800 */
[----:B------:R-:W-:Y:S01]  /*4ca0*/  SHF.R.U32.HI R28, RZ, 0x5, R243 ;  /* 0x00000005ff1c7819 */ /* 0x000fe200000116f3 */
[----:B------:R-:W-:Y:S01]  /*4cb0*/  FMUL R8, R65, 8388608 ;  /* 0x4b00000041087820 */ /* 0x000fe20000400000 */
[----:B------:R-:W-:Y:S01]  /*4cc0*/  SHF.L.U32 R2, R243, 0xb, RZ ;  /* 0x0000000bf3027819 */ /* 0x000fe200000006ff */
[----:B------:R-:W1:Y:S01]  /*4cd0*/  S2R R5, SR_TID.X ;  /* 0x0000000000057919 */ /* 0x000e620000002100 */
[----:B------:R-:W-:Y:S01]  /*4ce0*/  SGXT.U32 R28, R28, 0x2 ;  /* 0x000000021c1c781a */ /* 0x000fe20000000000 */
[----:B------:R-:W-:Y:S01]  /*4cf0*/  IMAD.MOV.U32 R16, RZ, RZ, R64 ;  /* 0x000000ffff107224 */ /* 0x000fe200078e0040 */
[----:B------:R-:W-:Y:S01]  /*4d00*/  FSETP.GT.AND P1, PT, |R65|, 8.50705917302346158658e+37, PT ;  /* 0x7e8000004100780b */ /* 0x000fe20003f24200 */
[----:B------:R-:W-:Y:S01]  /*4d10*/  IMAD.MOV.U32 R44, RZ, RZ, R117 ;  /* 0x000000ffff2c7224 */ /* 0x000fe200078e0075 */
[----:B------:R-:W-:Y:S01]  /*4d20*/  LOP3.LUT R4, R243, 0x3f, RZ, 0xc0, !PT ;  /* 0x0000003ff3047812 */ /* 0x000fe200078ec0ff */
[----:B------:R-:W-:Y:S01]  /*4d30*/  IMAD.MOV.U32 R7, RZ, RZ, R74 ;  /* 0x000000ffff077224 */ /* 0x000fe200078e004a */
[----:B------:R-:W-:Y:S01]  /*4d40*/  LOP3.LUT R3, R2, 0x3000, RZ, 0xc0, !PT ;  /* 0x0000300002037812 */ /* 0x000fe200078ec0ff */
[----:B------:R-:W-:Y:S01]  /*4d50*/  IMAD.MOV.U32 R25, RZ, RZ, R70 ;  /* 0x000000ffff197224 */ /* 0x000fe200078e0046 */
[----:B------:R-:W-:Y:S01]  /*4d60*/  FSETP.GEU.AND P4, PT, |R65|, 1.175494350822287508e-38, PT ;  /* 0x008000004100780b */ /* 0x000fe20003f8e200 */
[----:B------:R-:W-:Y:S01]  /*4d70*/  FMUL R29, R16, 8388608 ;  /* 0x4b000000101d7820 */ /* 0x000fe20000400000 */
[----:B------:R-:W-:Y:S01]  /*4d80*/  LOP3.LUT R2, R243, 0x40, RZ, 0xc0, !PT ;  /* 0x00000040f3027812 */ /* 0x000fe200078ec0ff */
[----:B------:R-:W-:Y:S01]  /*4d90*/  IMAD R3, R4, 0x10, R3 ;  /* 0x0000001004037824 */ /* 0x000fe200078e0203 */
[----:B------:R-:W-:Y:S01]  /*4da0*/  FSETP.GEU.AND P2, PT, R65, 1.175494350822287508e-38, PT ;  /* 0x008000004100780b */ /* 0x000fe20003f4e000 */
[----:B------:R-:W-:Y:S01]  /*4db0*/  IMAD.SHL.U32 R4, R243, 0x20, RZ ;  /* 0x00000020f3047824 */ /* 0x000fe200078e00ff */
[----:B------:R-:W-:Y:S01]  /*4dc0*/  SHF.R.U32.HI R2, RZ, 0x1, R2 ;  /* 0x00000001ff027819 */ /* 0x000fe20000011602 */
[----:B------:R-:W-:Y:S01]  /*4dd0*/  @P1 FMUL R87, R87, 0.25 ;  /* 0x3e80000057571820 */ /* 0x000fe20000400000 */
[----:B------:R-:W-:Y:S01]  /*4de0*/  FSEL R8, R8, R65, !P2 ;  /* 0x0000004108087208 */ /* 0x000fe20005000000 */
[----:B------:R-:W-:Y:S01]  /*4df0*/  @P1 FMUL R65, R65, 0.25 ;  /* 0x3e80000041411820 */ /* 0x000fe20000400000 */
[----:B------:R-:W-:Y:S01]  /*4e00*/  LOP3.LUT R2, R3, R2, RZ, 0x3c, !PT ;  /* 0x0000000203027212 */ /* 0x000fe200078e3cff */
[----:B0-----:R-:W-:Y:S01]  /*4e10*/  IMAD R28, R28, R9, RZ ;  /* 0x000000091c1c7224 */ /* 0x001fe200078e02ff */
[----:B------:R-:W-:Y:S01]  /*4e20*/  LOP3.LUT R3, R243, 0x18, RZ, 0xc0, !PT ;  /* 0x00000018f3037812 */ /* 0x000fe200078ec0ff */
[----:B------:R-:W-:Y:S01]  /*4e30*/  @!P4 FMUL R65, R65, 16777216 ;  /* 0x4b8000004141c820 */ /* 0x000fe20000400000 */
[----:B------:R-:W-:Y:S01]  /*4e40*/  LOP3.LUT R4, R4, 0xc60, RZ, 0xc0, !PT ;  /* 0x00000c6004047812 */ /* 0x000fe200078ec0ff */
[----:B------:R-:W-:Y:S01]  /*4e50*/  @P1 FMUL R86, R86, 0.25 ;  /* 0x3e80000056561820 */ /* 0x000fe20000400000 */
[----:B------:R-:W-:Y:S01]  /*4e60*/  LEA R30, R9, R28, 0x2 ;  /* 0x0000001c091e7211 */ /* 0x000fe200078e10ff */
[----:B------:R-:W-:Y:S01]  /*4e70*/  @P1 FMUL R83, R83, 0.25 ;  /* 0x3e80000053531820 */ /* 0x000fe20000400000 */
[----:B------:R-:W-:Y:S01]  /*4e80*/  MOV R43, R13 ;  /* 0x0000000d002b7202 */ /* 0x000fe20000000f00 */
[----:B------:R-:W-:Y:S01]  /*4e90*/  IMAD.MOV.U32 R13, RZ, RZ, R119 ;  /* 0x000000ffff0d7224 */ /* 0x000fe200078e0077 */
[----:B------:R-:W-:Y:S01]  /*4ea0*/  LEA R32, R9, R30, 0x2 ;  /* 0x0000001e09207211 */ /* 0x000fe200078e10ff */
[----:B------:R-:W-:Y:S01]  /*4eb0*/  @P1 FMUL R82, R82, 0.25 ;  /* 0x3e80000052521820 */ /* 0x000fe20000400000 */
[----:B------:R-:W-:Y:S01]  /*4ec0*/  MOV R117, R89 ;  /* 0x0000005900757202 */ /* 0x000fe20000000f00 */
[----:B------:R-:W-:Y:S01]  /*4ed0*/  IMAD R89, R3, 0x200, R4 ;  /* 0x0000020003597824 */ /* 0x000fe200078e0204 */
[----:B------:R-:W-:Y:S01]  /*4ee0*/  LEA R34, R9, R32, 0x2 ;  /* 0x0000002009227211 */ /* 0x000fe200078e10ff */
[----:B------:R-:W0:Y:S01]  /*4ef0*/  MUFU.RCP R4, R65 ;  /* 0x0000004100047308 */ /* 0x000e220000001000 */
[----:B------:R-:W-:Y:S01]  /*4f00*/  FSETP.GT.AND P3, PT, |R16|, 8.50705917302346158658e+37, PT ;  /* 0x7e8000001000780b */ /* 0x000fe20003f64200 */
[----:B------:R-:W-:Y:S01]  /*4f10*/  @P1 FMUL R131, R131, 0.25 ;  /* 0x3e80000083831820 */ /* 0x000fe20000400000 */
[----:B------:R-:W-:Y:S01]  /*4f20*/  @P1 FMUL R130, R130, 0.25 ;  /* 0x3e80000082821820 */ /* 0x000fe20000400000 */
[----:B------:R-:W-:-:S02]  /*4f30*/  IMAD R36, R9, 0x4, R34 ;  /* 0x0000000409247824 */ /* 0x000fc400078e0222 */
[----:B------:R-:W-:Y:S01]  /*4f40*/  @P1 FMUL R135, R135, 0.25 ;  /* 0x3e80000087871820 */ /* 0x000fe20000400000 */
[----:B------:R-:W-:Y:S01]  /*4f50*/  @P1 FMUL R134, R134, 0.25 ;  /* 0x3e80000086861820 */ /* 0x000fe20000400000 */
[----:B------:R-:W-:Y:S01]  /*4f60*/  @P1 FMUL R71, R71, 0.25 ;  /* 0x3e80000047471820 */ /* 0x000fe20000400000 */
[----:B------:R-:W-:Y:S02]  /*4f70*/  IMAD R38, R9, 0x4, R36 ;  /* 0x0000000409267824 */ /* 0x000fe400078e0224 */
[----:B------:R-:W-:Y:S01]  /*4f80*/  @P1 FMUL R25, R25, 0.25 ;  /* 0x3e80000019191820 */ /* 0x000fe20000400000 */
[----:B------:R-:W-:Y:S01]  /*4f90*/  @P1 FMUL R75, R75, 0.25 ;  /* 0x3e8000004b4b1820 */ /* 0x000fe20000400000 */
[----:B------:R-:W-:Y:S01]  /*4fa0*/  @P1 FMUL R7, R7, 0.25 ;  /* 0x3e80000007071820 */ /* 0x000fe20000400000 */
[----:B------:R-:W-:Y:S01]  /*4fb0*/  @P1 FMUL R13, R13, 0.25 ;  /* 0x3e8000000d0d1820 */ /* 0x000fe20000400000 */
[----:B------:R-:W-:Y:S01]  /*4fc0*/  LEA R50, R9, R38, 0x2 ;  /* 0x0000002609327211 */ /* 0x000fe200078e10ff */
[----:B------:R-:W-:Y:S01]  /*4fd0*/  @P1 FMUL R118, R118, 0.25 ;  /* 0x3e80000076761820 */ /* 0x000fe20000400000 */
[----:B------:R-:W-:Y:S01]  /*4fe0*/  @P1 FMUL R123, R123, 0.25 ;  /* 0x3e8000007b7b1820 */ /* 0x000fe20000400000 */
[----:B------:R-:W-:Y:S01]  /*4ff0*/  @P1 FMUL R122, R122, 0.25 ;  /* 0x3e8000007a7a1820 */ /* 0x000fe20000400000 */
[----:B------:R-:W-:Y:S01]  /*5000*/  FSETP.GEU.AND P5, PT, |R16|, 1.175494350822287508e-38, PT ;  /* 0x008000001000780b */ /* 0x000fe20003fae200 */
[----:B------:R-:W-:-:S02]  /*5010*/  IMAD R52, R9, 0x4, R50 ;  /* 0x0000000409347824 */ /* 0x000fc400078e0232 */
[----:B------:R-:W-:Y:S01]  /*5020*/  @!P4 FMUL R87, R87, 16777216 ;  /* 0x4b8000005757c820 */ /* 0x000fe20000400000 */
[----:B------:R-:W-:Y:S01]  /*5030*/  @!P4 FMUL R86, R86, 16777216 ;  /* 0x4b8000005656c820 */ /* 0x000fe20000400000 */
[----:B------:R-:W-:Y:S01]  /*5040*/  @!P4 FMUL R83, R83, 16777216 ;  /* 0x4b8000005353c820 */ /* 0x000fe20000400000 */
[----:B------:R-:W-:Y:S02]  /*5050*/  IMAD R54, R9, 0x4, R52 ;  /* 0x0000000409367824 */ /* 0x000fe400078e0234 */
[----:B------:R-:W-:Y:S01]  /*5060*/  @!P4 FMUL R82, R82, 16777216 ;  /* 0x4b8000005252c820 */ /* 0x000fe20000400000 */
[----:B------:R-:W-:Y:S01]  /*5070*/  @!P4 FMUL R131, R131, 16777216 ;  /* 0x4b8000008383c820 */ /* 0x000fe20000400000 */
[----:B------:R-:W-:Y:S01]  /*5080*/  @!P4 FMUL R130, R130, 16777216 ;  /* 0x4b8000008282c820 */ /* 0x000fe20000400000 */
[----:B------:R-:W-:Y:S02]  /*5090*/  IMAD R56, R9, 0x4, R54 ;  /* 0x0000000409387824 */ /* 0x000fe400078e0236 */
[----:B------:R-:W-:Y:S01]  /*50a0*/  @!P4 FMUL R135, R135, 16777216 ;  /* 0x4b8000008787c820 */ /* 0x000fe20000400000 */
[----:B------:R-:W-:Y:S01]  /*50b0*/  @!P4 FMUL R134, R134, 16777216 ;  /* 0x4b8000008686c820 */ /* 0x000fe20000400000 */
[----:B------:R-:W-:Y:S01]  /*50c0*/  @!P4 FMUL R71, R71, 16777216 ;  /* 0x4b8000004747c820 */ /* 0x000fe20000400000 */
[----:B------:R-:W-:Y:S01]  /*50d0*/  @!P4 FMUL R25, R25, 16777216 ;  /* 0x4b8000001919c820 */ /* 0x000fe20000400000 */
[----:B------:R-:W-:Y:S01]  /*50e0*/  LEA R58, R9, R56, 0x2 ;  /* 0x00000038093a7211 */ /* 0x000fe200078e10ff */
[----:B------:R-:W-:Y:S01]  /*50f0*/  @!P4 FMUL R75, R75, 16777216 ;  /* 0x4b8000004b4bc820 */ /* 0x000fe20000400000 */
[----:B------:R-:W-:Y:S01]  /*5100*/  @!P4 FMUL R7, R7, 16777216 ;  /* 0x4b8000000707c820 */ /* 0x000fe20000400000 */
[----:B------:R-:W-:Y:S01]  /*5110*/  @!P4 FMUL R13, R13, 16777216 ;  /* 0x4b8000000d0dc820 */ /* 0x000fe20000400000 */
[----:B------:R-:W-:Y:S01]  /*5120*/  @!P4 FMUL R118, R118, 16777216 ;  /* 0x4b8000007676c820 */ /* 0x000fe20000400000 */
[----:B------:R-:W-:Y:S01]  /*5130*/  @!P4 FMUL R123, R123, 16777216 ;  /* 0x4b8000007b7bc820 */ /* 0x000fe20000400000 */
[----:B------:R-:W-:Y:S01]  /*5140*/  @!P4 FMUL R122, R122, 16777216 ;  /* 0x4b8000007a7ac820 */ /* 0x000fe20000400000 */
[----:B------:R-:W-:Y:S01]  /*5150*/  IMAD.MOV.U32 R136, RZ, RZ, R12 ;  /* 0x000000ffff887224 */ /* 0x000fe200078e000c */
[----:B------:R-:W-:Y:S01]  /*5160*/  FSETP.GEU.AND P4, PT, R16, 1.175494350822287508e-38, PT ;  /* 0x008000001000780b */ /* 0x000fe20003f8e000 */
[----:B------:R-:W-:-:S02]  /*5170*/  IMAD.MOV.U32 R46, RZ, RZ, R116 ;  /* 0x000000ffff2e7224 */ /* 0x000fc400078e0074 */
[----:B------:R-:W-:Y:S01]  /*5180*/  @P3 FMUL R85, R85, 0.25 ;  /* 0x3e80000055553820 */ /* 0x000fe20000400000 */
[----:B------:R-:W-:Y:S01]  /*5190*/  IMAD.MOV.U32 R42, RZ, RZ, R72 ;  /* 0x000000ffff2a7224 */ /* 0x000fe200078e0048 */
[----:B------:R-:W-:Y:S01]  /*51a0*/  FSEL R29, R29, R16, !P4 ;  /* 0x000000101d1d7208 */ /* 0x000fe20006000000 */
[----:B------:R-:W-:Y:S02]  /*51b0*/  IMAD.MOV.U32 R40, RZ, RZ, R73 ;  /* 0x000000ffff287224 */ /* 0x000fe400078e0049 */
[----:B------:R-:W-:Y:S01]  /*51c0*/  @P3 FMUL R80, R80, 0.25 ;  /* 0x3e80000050503820 */ /* 0x000fe20000400000 */
[----:B------:R-:W-:Y:S02]  /*51d0*/  IMAD.MOV.U32 R20, RZ, RZ, R68 ;  /* 0x000000ffff147224 */ /* 0x000fe400078e0044 */
[----:B------:R-:W-:Y:S01]  /*51e0*/  @P3 FMUL R129, R129, 0.25 ;  /* 0x3e80000081813820 */ /* 0x000fe20000400000 */
[----:B------:R-:W-:Y:S02]  /*51f0*/  IMAD.MOV.U32 R18, RZ, RZ, R69 ;  /* 0x000000ffff127224 */ /* 0x000fe400078e0045 */
[----:B------:R-:W-:Y:S01]  /*5200*/  @P3 FMUL R128, R128, 0.25 ;  /* 0x3e80000080803820 */ /* 0x000fe20000400000 */
[----:B------:R-:W-:-:S02]  /*5210*/  IMAD.MOV.U32 R10, RZ, RZ, R81 ;  /* 0x000000ffff0a7224 */ /* 0x000fc400078e0051 */
[----:B------:R-:W-:Y:S01]  /*5220*/  @P3 FMUL R133, R133, 0.25 ;  /* 0x3e80000085853820 */ /* 0x000fe20000400000 */
[----:B------:R-:W-:Y:S02]  /*5230*/  IMAD.MOV.U32 R12, RZ, RZ, R84 ;  /* 0x000000ffff0c7224 */ /* 0x000fe400078e0054 */
[----:B------:R-:W-:Y:S01]  /*5240*/  @P3 FMUL R132, R132, 0.25 ;  /* 0x3e80000084843820 */ /* 0x000fe20000400000 */
[----:B------:R-:W-:Y:S02]  /*5250*/  IMAD R60, R9, 0x4, R58 ;  /* 0x00000004093c7824 */ /* 0x000fe400078e023a */
[----:B------:R-:W-:Y:S01]  /*5260*/  @P3 FMUL R10, R10, 0.25 ;  /* 0x3e8000000a0a3820 */ /* 0x000fe20000400000 */
        /* <DEDUP_REMOVED lines=10> */
[----:B------:R-:W-:Y:S01]  /*5310*/  FSETP.GT.AND P1, PT, |R43|, 8.50705917302346158658e+37, PT ;  /* 0x7e8000002b00780b */ /* 0x000fe20003f24200 */
[----:B------:R-:W-:Y:S01]  /*5320*/  IMAD.MOV.U32 R37, RZ, RZ, R112 ;  /* 0x000000ffff257224 */ /* 0x000fe200078e0070 */
[----:B------:R-:W-:Y:S01]  /*5330*/  LEA R62, R9, R60, 0x2 ;  /* 0x0000003c093e7211 */ /* 0x000fe200078e10ff */
[----:B------:R-:W-:Y:S01]  /*5340*/  @!P5 FMUL R85, R85, 16777216 ;  /* 0x4b8000005555d820 */ /* 0x000fe20000400000 */
        /* <DEDUP_REMOVED lines=16> */
[----:B------:R-:W-:-:S02]  /*5450*/  IMAD.MOV.U32 R59, RZ, RZ, R102 ;  /* 0x000000ffff3b7224 */ /* 0x000fc400078e0066 */
[C---:B0-----:R-:W-:Y:S01]  /*5460*/  FMUL R112, R4.reuse, R83 ;  /* 0x0000005304707220 */ /* 0x041fe20000400000 */
[----:B------:R-:W-:Y:S01]  /*5470*/  IMAD.MOV.U32 R19, RZ, RZ, R124 ;  /* 0x000000ffff137224 */ /* 0x000fe200078e007c */
[----:B------:R-:W-:Y:S01]  /*5480*/  FSETP.GEU.AND P5, PT, |R43|, 1.175494350822287508e-38, PT ;  /* 0x008000002b00780b */ /* 0x000fe20003fae200 */
        /* <DEDUP_REMOVED lines=15> */
[----:B------:R-:W-:Y:S01]  /*5580*/  IMAD R68, R9, 0x4, R62 ;  /* 0x0000000409447824 */ /* 0x000fe200078e023e */
[----:B------:R-:W-:Y:S01]  /*5590*/  FSEL R31, RZ, -23, P4 ;  /* 0xc1b80000ff1f7808 */ /* 0x000fe20002000000 */
[----:B------:R-:W-:-:S02]  /*55a0*/  VIADD R4, R29, 0xc0cafb0d ;  /* 0xc0cafb0d1d047836 */ /* 0x000fc40000000000 */
[C---:B------:R-:W-:Y:S01]  /*55b0*/  FMUL R48, R43.reuse, 8388608 ;  /* 0x4b0000002b307820 */ /* 0x040fe20000400000 */
[----:B------:R-:W-:Y:S01]  /*55c0*/  FSETP.GEU.AND P4, PT, R43, 1.175494350822287508e-38, PT ;  /* 0x008000002b00780b */ /* 0x000fe20003f8e000 */
[----:B------:R-:W-:Y:S01]  /*55d0*/  IMAD R74, R9, 0x4, R68 ;  /* 0x00000004094a7824 */ /* 0x000fe200078e0244 */
[----:B------:R0:W2:Y:S01]  /*55e0*/  MUFU.RCP R7, R16 ;  /* 0x0000001000077308 */ /* 0x0000a20000001000 */
[----:B-1----:R-:W-:Y:S01]  /*55f0*/  LOP3.LUT R5, R5, 0x7f, RZ, 0xc0, !PT ;  /* 0x0000007f05057812 */ /* 0x002fe200078ec0ff */
[----:B------:R-:W-:Y:S01]  /*5600*/  IMAD.MOV.U32 R47, RZ, RZ, R90 ;  /* 0x000000ffff2f7224 */ /* 0x000fe200078e005a */
[----:B------:R-:W-:Y:S01]  /*5610*/  FSEL R48, R48, R43, !P4 ;  /* 0x0000002b30307208 */ /* 0x000fe20006000000 */
[----:B------:R-:W-:Y:S01]  /*5620*/  @P1 FMUL R43, R43, 0.25 ;  /* 0x3e8000002b2b1820 */ /* 0x000fe20000400000 */
[----:B------:R-:W-:Y:S01]  /*5630*/  IMAD.MOV.U32 R41, RZ, RZ, R91 ;  /* 0x000000ffff297224 */ /* 0x000fe200078e005b */
[----:B------:R-:W-:Y:S01]  /*5640*/  FSEL R33, RZ, -23, P2 ;  /* 0xc1b80000ff217808 */ /* 0x000fe20001000000 */
[----:B------:R-:W-:Y:S01]  /*5650*/  IMAD.MOV.U32 R67, RZ, RZ, R94 ;  /* 0x000000ffff437224 */ /* 0x000fe200078e005e */
[----:B------:R-:W-:Y:S01]  /*5660*/  ISETP.GE.U32.AND P0, PT, R5, 0x20, PT ;  /* 0x000000200500780c */ /* 0x000fe20003f06070 */
[----:B------:R-:W-:Y:S01]  /*5670*/  IMAD R66, R9, 0x4, R74 ;  /* 0x0000000409427824 */ /* 0x000fe200078e024a */
[----:B0-----:R-:W-:Y:S01]  /*5680*/  LOP3.LUT R16, R4, 0xff800000, RZ, 0xc0, !PT ;  /* 0xff80000004107812 */ /* 0x001fe200078ec0ff */
[----:B------:R-:W-:Y:S01]  /*5690*/  @!P5 FMUL R43, R43, 16777216 ;  /* 0x4b8000002b2bd820 */ /* 0x000fe20000400000 */
[----:B------:R-:W-:Y:S01]  /*56a0*/  FSETP.GT.AND P2, PT, |R136|, 8.50705917302346158658e+37, PT ;  /* 0x7e8000008800780b */ /* 0x000fe20003f44200 */
[----:B------:R-:W-:Y:S01]  /*56b0*/  IMAD R72, R9, 0x4, R66 ;  /* 0x0000000409487824 */ /* 0x000fe200078e0242 */
[----:B------:R-:W-:Y:S01]  /*56c0*/  I2FP.F32.S32 R4, R16 ;  /* 0x0000001000047245 */ /* 0x000fe20000201400 */
[----:B------:R-:W-:Y:S01]  /*56d0*/  @P1 FMUL R127, R127, 0.25 ;  /* 0x3e8000007f7f1820 */ /* 0x000fe20000400000 */
[----:B------:R-:W-:Y:S01]  /*56e0*/  SHF.L.U32 R5, R243, 0x4, RZ ;  /* 0x00000004f3057819 */ /* 0x000fe200000006ff */
        /* <DEDUP_REMOVED lines=15> */
[----:B------:R-:W-:Y:S01]  /*57e0*/  FSETP.GEU.AND P1, PT, |R136|, 1.175494350822287508e-38, PT ;  /* 0x008000008800780b */ /* 0x000fe20003f2e200 */
[----:B------:R-:W-:Y:S01]  /*57f0*/  FFMA.FTZ R31, R4, 1.1920928955078125e-07, R31 ;  /* 0x34000000041f7823 */ /* 0x000fe2000001001f */
[----:B------:R-:W-:Y:S01]  /*5800*/  LOP3.LUT R5, R5, 0x70, RZ, 0xc0, !PT ;  /* 0x0000007005057812 */ /* 0x000fe200078ec0ff */
[C---:B------:R-:W-:Y:S01]  /*5810*/  FMUL R35, R136.reuse, 8388608 ;  /* 0x4b00000088237820 */ /* 0x040fe20000400000 */
[----:B------:R-:W0:Y:S01]  /*5820*/  MUFU.RCP R4, R43 ;  /* 0x0000002b00047308 */ /* 0x000e220000001000 */
[----:B------:R-:W-:Y:S01]  /*5830*/  IMAD R70, R9, 0x4, R72 ;  /* 0x0000000409467824 */ /* 0x000fe200078e0248 */
[----:B------:R-:W-:Y:S01]  /*5840*/  FSETP.GEU.AND P3, PT, R136, 1.175494350822287508e-38, PT ;  /* 0x008000008800780b */ /* 0x000fe20003f6e000 */
[----:B------:R-:W-:Y:S01]  /*5850*/  IMAD.MOV.U32 R69, RZ, RZ, R96 ;  /* 0x000000ffff457224 */ /* 0x000fe200078e0060 */
[----:B------:R-:W-:Y:S01]  /*5860*/  IADD3 R6, PT, PT, R5, UR6, RZ ;  /* 0x0000000605067c10 */ /* 0x000fe2000fffe0ff */
[----:B------:R-:W-:Y:S01]  /*5870*/  VIADD R5, R8, 0xc0cafb0d ;  /* 0xc0cafb0d08057836 */ /* 0x000fe20000000000 */
[----:B------:R-:W-:Y:S01]  /*5880*/  FSEL R35, R35, R136, !P3 ;  /* 0x0000008823237208 */ /* 0x000fe20005800000 */
[----:B------:R-:W-:Y:S01]  /*5890*/  @P2 FMUL R136, R136, 0.25 ;  /* 0x3e80000088882820 */ /* 0x000fe20000400000 */
[----:B------:R-:W-:Y:S01]  /*58a0*/  LEA R64, R9, R70, 0x2 ;  /* 0x0000004609407211 */ /* 0x000fe200078e10ff */
[----:B------:R-:W-:Y:S01]  /*58b0*/  @!P5 FMUL R114, R114, 16777216 ;  /* 0x4b8000007272d820 */ /* 0x000fe20000400000 */
[----:B------:R-:W-:Y:S01]  /*58c0*/  LOP3.LUT R39, R5, 0xff800000, RZ, 0xc0, !PT ;  /* 0xff80000005277812 */ /* 0x000fe200078ec0ff */
[----:B------:R-:W-:-:S02]  /*58d0*/  VIADD R5, R35, 0xc0cafb0d ;  /* 0xc0cafb0d23057836 */ /* 0x000fc40000000000 */
[----:B------:R-:W-:Y:S01]  /*58e0*/  @!P1 FMUL R136, R136, 16777216 ;  /* 0x4b80000088889820 */ /* 0x000fe20000400000 */
[----:B------:R-:W-:Y:S02]  /*58f0*/  IMAD R76, R9, 0x4, R64 ;  /* 0x00000004094c7824 */ /* 0x000fe400078e0240 */
[C---:B--2---:R-:W-:Y:S01]  /*5900*/  FMUL R96, R7.reuse, R10 ;  /* 0x0000000a07607220 */ /* 0x044fe20000400000 */
[----:B------:R-:W-:Y:S01]  /*5910*/  FMUL R90, R7, R40 ;  /* 0x00000028075a7220 */ /* 0x000fe20000400000 */
        /* <DEDUP_REMOVED lines=15> */
[----:B------:R-:W-:Y:S01]  /*5a10*/  FMUL R13, R7, R80 ;  /* 0x00000050070d7220 */ /* 0x000fe20000400000 */
[----:B------:R-:W1:Y:S01]  /*5a20*/  MUFU.RCP R10, R136 ;  /* 0x00000088000a7308 */ /* 0x000e620000001000 */
[----:B------:R-:W-:Y:S01]  /*5a30*/  LOP3.LUT R40, R5, 0xff800000, RZ, 0xc0, !PT ;  /* 0xff80000005287812 */ /* 0x000fe200078ec0ff */
[----:B------:R-:W-:-:S02]  /*5a40*/  IMAD.MOV.U32 R63, RZ, RZ, R100 ;  /* 0x000000ffff3f7224 */ /* 0x000fc400078e0064 */
[----:B------:R-:W-:Y:S01]  /*5a50*/  FMUL R80, R7, R46 ;  /* 0x0000002e07507220 */ /* 0x000fe20000400000 */
[----:B------:R-:W-:Y:S01]  /*5a60*/  LEA R78, R9, R76, 0x2 ;  /* 0x0000004c094e7211 */ /* 0x000fe200078e10ff */
[C---:B------:R-:W-:Y:S01]  /*5a70*/  FMUL R23, R7.reuse, R85 ;  /* 0x0000005507177220 */ /* 0x040fe20000400000 */
[----:B------:R-:W-:Y:S01]  /*5a80*/  MOV R91, R92 ;  /* 0x0000005c005b7202 */ /* 0x000fe20000000f00 */
[C---:B------:R-:W-:Y:S01]  /*5a90*/  FMUL R79, R7.reuse, R20 ;  /* 0x00000014074f7220 */ /* 0x040fe20000400000 */
[C---:B------:R-:W-:Y:S01]  /*5aa0*/  FMUL R100, R7.reuse, R42 ;  /* 0x0000002a07647220 */ /* 0x040fe20000400000 */
[C---:B------:R-:W-:Y:S01]  /*5ab0*/  FMUL R87, R7.reuse, R120 ;  /* 0x0000007807577220 */ /* 0x040fe20000400000 */
[C---:B0-----:R-:W-:Y:S01]  /*5ac0*/  FMUL R46, R4.reuse, R114 ;  /* 0x00000072042e7220 */ /* 0x041fe20000400000 */
        /* <DEDUP_REMOVED lines=23> */
[----:B------:R-:W-:Y:S01]  /*5c40*/  FSEL R4, RZ, -23, P3 ;  /* 0xc1b80000ff047808 */ /* 0x000fe20001800000 */
[----:B------:R-:W-:Y:S01]  /*5c50*/  VIADD R7, R48, 0xc0cafb0d ;  /* 0xc0cafb0d30077836 */ /* 0x000fe20000000000 */
[----:B------:R-:W-:Y:S01]  /*5c60*/  I2FP.F32.S32 R5, R40 ;  /* 0x0000002800057245 */ /* 0x000fe20000201400 */
[----:B------:R-:W-:Y:S01]  /*5c70*/  IMAD R82, R9, 0x4, R78 ;  /* 0x0000000409527824 */ /* 0x000fe200078e024e */
[----:B------:R-:W-:Y:S01]  /*5c80*/  LEA.HI R3, R3, R6, RZ, 0x1f ;  /* 0x0000000603037211 */ /* 0x000fe200078ff8ff */
[----:B------:R-:W-:Y:S01]  /*5c90*/  @P2 FMUL R117, R117, 0.25 ;  /* 0x3e80000075752820 */ /* 0x000fe20000400000 */
[----:B------:R-:W-:Y:S01]  /*5ca0*/  I2FP.F32.S32 R6, R39 ;  /* 0x0000002700067245 */ /* 0x000fe20000201400 */
[----:B------:R-:W-:Y:S01]  /*5cb0*/  FFMA.FTZ R115, R5, 1.1920928955078125e-07, R4 ;  /* 0x3400000005737823 */ /* 0x000fe20000010004 */
[----:B------:R-:W-:Y:S01]  /*5cc0*/  LOP3.LUT R41, R7, 0xff800000, RZ, 0xc0, !PT ;  /* 0xff80000007297812 */ /* 0x000fe200078ec0ff */
[----:B------:R-:W-:Y:S01]  /*5cd0*/  @!P1 FMUL R117, R117, 16777216 ;  /* 0x4b80000075759820 */ /* 0x000fe20000400000 */
[----:B------:R-:W-:Y:S01]  /*5ce0*/  F2FP.BF16.F32.PACK_AB R4, R80, R87 ;  /* 0x000000575004723e */ /* 0x000fe200000010ff */
[----:B------:R-:W-:Y:S01]  /*5cf0*/  FFMA.FTZ R33, R6, 1.1920928955078125e-07, R33 ;  /* 0x3400000006217823 */ /* 0x000fe20000010021 */
[----:B------:R-:W-:Y:S01]  /*5d00*/  LEA R80, R9, R82, 0x2 ;  /* 0x0000005209507211 */ /* 0x000fe200078e10ff */
[----:B------:R-:W-:Y:S01]  /*5d10*/  IMAD.MOV.U32 R119, RZ, RZ, R88 ;  /* 0x000000ffff777224 */ /* 0x000fe200078e0058 */
[----:B------:R-:W-:Y:S01]  /*5d20*/  FSEL R6, RZ, -23, P4 ;  /* 0xc1b80000ff067808 */ /* 0x000fe20002000000 */
[----:B-1----:R-:W-:Y:S01]  /*5d30*/  FMUL R106, R10, R117 ;  /* 0x000000750a6a7220 */ /* 0x002fe20000400000 */
[----:B------:R-:W-:Y:S01]  /*5d40*/  I2FP.F32.S32 R7, R41 ;  /* 0x0000002900077245 */ /* 0x000fe20000201400 */
[----:B------:R-:W-:Y:S01]  /*5d50*/  @P2 FMUL R37, R37, 0.25 ;  /* 0x3e80000025252820 */ /* 0x000fe20000400000 */
[----:B------:R-:W-:Y:S01]  /*5d60*/  F2FP.BF16.F32.PACK_AB R25, R25, R84 ;  /* 0x000000541919723e */ /* 0x000fe200000010ff */
[----:B------:R-:W-:-:S02]  /*5d70*/  IMAD R84, R9, 0x4, R80 ;  /* 0x0000000409547824 */ /* 0x000fc400078e0250 */
[----:B------:R-:W-:Y:S01]  /*5d80*/  @P2 FMUL R108, R108, 0.25 ;  /* 0x3e8000006c6c2820 */ /* 0x000fe20000400000 */
[----:B------:R-:W-:Y:S01]  /*5d90*/  FFMA.FTZ R117, R7, 1.1920928955078125e-07, R6 ;  /* 0x3400000007757823 */ /* 0x000fe20000010006 */
[----:B------:R-:W-:Y:S01]  /*5da0*/  @P2 FMUL R104, R104, 0.25 ;  /* 0x3e80000068682820 */ /* 0x000fe20000400000 */
[----:B------:R-:W-:Y:S01]  /*5db0*/  @P2 FMUL R69, R69, 0.25 ;  /* 0x3e80000045452820 */ /* 0x000fe20000400000 */
[----:B------:R-:W-:Y:S01]  /*5dc0*/  F2FP.BF16.F32.PACK_AB R6, R71, R86 ;  /* 0x000000564706723e */ /* 0x000fe200000010ff */
        /* <DEDUP_REMOVED lines=11> */
[----:B------:R-:W-:-:S02]  /*5e80*/  IMAD R86, R9, 0x4, R84 ;  /* 0x0000000409567824 */ /* 0x000fc400078e0254 */
        /* <DEDUP_REMOVED lines=15> */
[----:B------:R-:W-:Y:S01]  /*5f80*/  F2FP.BF16.F32.PACK_AB R21, R21, R90 ;  /* 0x0000005a1515723e */ /* 0x000fe200000010ff */
[C---:B------:R-:W-:Y:S01]  /*5f90*/  FMUL R88, R10.reuse, R37 ;  /* 0x000000250a587220 */ /* 0x040fe20000400000 */
[----:B------:R-:W-:Y:S01]  /*5fa0*/  LEA R90, R9, R86, 0x2 ;  /* 0x00000056095a7211 */ /* 0x000fe200078e10ff */
        /* <DEDUP_REMOVED lines=14> */
[----:B------:R-:W-:Y:S01]  /*6090*/  LOP3.LUT R10, R243, 0x1c, RZ, 0xc0, !PT ;  /* 0x0000001cf30a7812 */ /* 0x000fe200078ec0ff */
[----:B------:R-:W-:Y:S01]  /*60a0*/  IMAD.MOV.U32 R126, RZ, RZ, 0x3dc6b27f ;  /* 0x3dc6b27fff7e7424 */ /* 0x000fe200078e00ff */
[----:B------:R-:W-:Y:S01]  /*60b0*/  F2FP.BF16.F32.PACK_AB R23, R23, R96 ;  /* 0x000000601717723e */ /* 0x000fe200000010ff */
[----:B------:R-:W-:Y:S01]  /*60c0*/  IMAD R96, R9, 0x4, R90 ;  /* 0x0000000409607824 */ /* 0x000fe200078e025a */
[----:B------:R-:W-:Y:S01]  /*60d0*/  F2FP.BF16.F32.PACK_AB R5, R79, R100 ;  /* 0x000000644f05723e */ /* 0x000fe200000010ff */
[----:B------:R-:W-:Y:S01]  /*60e0*/  IMAD.SHL.U32 R10, R10, 0x4, RZ ;  /* 0x000000040a0a7824 */ /* 0x000fe200078e00ff */
[----:B------:R-:W-:Y:S01]  /*60f0*/  F2FP.BF16.F32.PACK_AB R27, R27, R14 ;  /* 0x0000000e1b1b723e */ /* 0x000fe200000010ff */
[----:B------:R-:W-:Y:S01]  /*6100*/  IMAD R100, R9, 0x4, R96 ;  /* 0x0000000409647824 */ /* 0x000fe200078e0260 */
[----:B------:R-:W-:Y:S01]  /*6110*/  F2FP.BF16.F32.PACK_AB R14, R17, R102 ;  /* 0x00000066110e723e */ /* 0x000fe200000010ff */
[----:B------:R-:W-:Y:S01]  /*6120*/  IMAD.IADD R39, R8, 0x1, -R39 ;  /* 0x0000000108277824 */ /* 0x000fe200078e0a27 */
[----:B------:R-:W-:Y:S01]  /*6130*/  F2FP.BF16.F32.PACK_AB R20, R20, R85 ;  /* 0x000000551414723e */ /* 0x000fe200000010ff */
[----:B------:R-:W-:Y:S01]  /*6140*/  IMAD R102, R9, 0x4, R100 ;  /* 0x0000000409667824 */ /* 0x000fe200078e0264 */
[----:B------:R-:W-:Y:S01]  /*6150*/  F2FP.BF16.F32.PACK_AB R22, R22, R75 ;  /* 0x0000004b1616723e */ /* 0x000fe200000010ff */
[----:B------:R-:W-:Y:S01]  /*6160*/  FADD R39, R39, -1 ;  /* 0xbf80000027277421 */ /* 0x000fe20000000000 */
[----:B------:R-:W-:Y:S01]  /*6170*/  LOP3.LUT R89, R89, R10, RZ, 0x3c, !PT ;  /* 0x0000000a59597212 */ /* 0x000fe200078e3cff */
[----:B------:R-:W-:Y:S01]  /*6180*/  BAR.SYNC.DEFER_BLOCKING 0x0 ;  /* 0x0000000000007b1d */ /* 0x000fe20000010000 */
[----:B------:R-:W-:Y:S01]  /*6190*/  IADD3 R17, PT, PT, R29, -R16, RZ ;  /* 0x800000101d117210 */ /* 0x000fe20007ffe0ff */
[----:B------:R-:W-:Y:S01]  /*61a0*/  IMAD.IADD R41, R48, 0x1, -R41 ;  /* 0x0000000130297824 */ /* 0x000fe200078e0a29 */
[----:B------:R-:W-:Y:S01]  /*61b0*/  F2FP.BF16.F32.PACK_AB R16, R37, R104 ;  /* 0x000000682510723e */ /* 0x000fe200000010ff */
[----:B------:R-:W-:Y:S01]  /*61c0*/  IMAD R104, R9, 0x4, R102 ;  /* 0x0000000409687824 */ /* 0x000fe200078e0266 */
[----:B------:R-:W-:Y:S01]  /*61d0*/  F2FP.BF16.F32.PACK_AB R15, R15, R112 ;  /* 0x000000700f0f723e */ /* 0x000fe200000010ff */
[----:B------:R-:W-:Y:S01]  /*61e0*/  FADD R37, R17, -1 ;  /* 0xbf80000011257421 */ /* 0x000fe20000000000 */
[----:B------:R-:W-:Y:S01]  /*61f0*/  F2FP.BF16.F32.PACK_AB R17, R63, R110 ;  /* 0x0000006e3f11723e */ /* 0x000fe200000010ff */
[----:B------:R-:W-:Y:S01]  /*6200*/  IMAD.IADD R40, R35, 0x1, -R40 ;  /* 0x0000000123287824 */ /* 0x000fe200078e0a28 */
[----:B------:R-:W-:Y:S01]  /*6210*/  F2FP.BF16.F32.PACK_AB R24, R24, R83 ;  /* 0x000000531818723e */ /* 0x000fe200000010ff */
[----:B------:R-:W-:Y:S01]  /*6220*/  FADD R41, R41, -1 ;  /* 0xbf80000029297421 */ /* 0x000fe20000000000 */
[----:B------:R-:W-:Y:S01]  /*6230*/  F2FP.BF16.F32.PACK_AB R26, R26, R73 ;  /* 0x000000491a1a723e */ /* 0x000fe200000010ff */
[----:B------:R-:W-:Y:S01]  /*6240*/  FADD R40, R40, -1 ;  /* 0xbf80000028287421 */ /* 0x000fe20000000000 */
[----:B------:R-:W-:Y:S01]  /*6250*/  F2FP.BF16.F32.PACK_AB R7, R12, R13 ;  /* 0x0000000d0c07723e */ /* 0x000fe200000010ff */
[----:B------:R-:W0:Y:S01]  /*6260*/  S2R R222, SR_CTAID.X ;  /* 0x0000000000de7919 */ /* 0x000e220000002500 */
[----:B------:R-:W-:Y:S01]  /*6270*/  F2FP.BF16.F32.PACK_AB R13, R77, R116 ;  /* 0x000000744d0d723e */ /* 0x000fe200000010ff */
[----:B------:R-:W1:Y:S01]  /*6280*/  LDCU.64 UR4, c[0x0][0x3e0] ;  /* 0x00007c00ff0477ac */ /* 0x000e620008000a00 */
[----:B------:R-:W-:Y:S01]  /*6290*/  F2FP.BF16.F32.PACK_AB R18, R18, R55 ;  /* 0x000000371212723e */ /* 0x000fe200000010ff */
[----:B------:R-:W2:Y:S01]  /*62a0*/  S2R R223, SR_TID.X ;  /* 0x0000000000df7919 */ /* 0x000ea20000002100 */
[----:B------:R-:W-:-:S02]  /*62b0*/  F2FP.BF16.F32.PACK_AB R19, R19, R88 ;  /* 0x000000581313723e */ /* 0x000fc400000010ff */
[----:B------:R-:W-:Y:S02]  /*62c0*/  F2FP.BF16.F32.PACK_AB R12, R81, R124 ;  /* 0x0000007c510c723e */ /* 0x000fe400000010ff */
[----:B------:R-:W-:Y:S01]  /*62d0*/  ISETP.GE.U32.AND P6, PT, R8, 0x7f800000, PT ;  /* 0x7f8000000800780c */ /* 0x000fe20003fc6070 */
[----:B------:R3:W-:Y:S01]  /*62e0*/  STS.128 [R89+UR6+0x200], R20 ;  /* 0x0002001459007988 */ /* 0x0007e20008000c06 */
[----:B------:R-:W-:Y:S02]  /*62f0*/  ISETP.GE.U32.AND P4, PT, R35, 0x7f800000, PT ;  /* 0x7f8000002300780c */ /* 0x000fe40003f86070 */
[----:B------:R-:W-:Y:S01]  /*6300*/  ISETP.GE.U32.AND P5, PT, R48, 0x7f800000, PT ;  /* 0x7f8000003000780c */ /* 0x000fe20003fa6070 */
[----:B------:R4:W-:Y:S01]  /*6310*/  STS.128 [R89+UR6+0x80], R24 ;  /* 0x0000801859007988 */ /* 0x0009e20008000c06 */
[----:B------:R-:W-:Y:S02]  /*6320*/  FSETP.NEU.AND P2, PT, R8, RZ, PT ;  /* 0x000000ff0800720b */ /* 0x000fe40003f4d000 */
[C---:B------:R-:W-:Y:S01]  /*6330*/  ISETP.GE.U32.AND P1, PT, R29.reuse, 0x7f800000, PT ;  /* 0x7f8000001d00780c */ /* 0x040fe20003f26070 */
[----:B------:R5:W-:Y:S01]  /*6340*/  STS.128 [R89+UR6], R4 ;  /* 0x0000000459007988 */ /* 0x000be20008000c06 */
[----:B------:R-:W-:Y:S01]  /*6350*/  LOP3.LUT R165, R2, 0x40, RZ, 0x3c, !PT ;  /* 0x0000004002a57812 */ /* 0x000fe200078e3cff */
[----:B-1----:R-:W-:Y:S01]  /*6360*/  UIMAD UR4, UR7, UR4, URZ ;  /* 0x00000004070472a4 */ /* 0x002fe2000f8e02ff */
[----:B------:R-:W-:Y:S01]  /*6370*/  FSETP.NEU.AND P3, PT, R29, RZ, PT ;  /* 0x000000ff1d00720b */ /* 0x000fe20003f6d000 */
[----:B------:R-:W-:Y:S02]  /*6380*/  STS.128 [R89+UR6+0x100], R16 ;  /* 0x0001001059007988 */ /* 0x000fe40008000c06 */
[----:B------:R-:W-:Y:S01]  /*6390*/  USHF.L.U32 UR8, UR4, 0x1, URZ ;  /* 0x0000000104087899 */ /* 0x000fe200080006ff */
[----:B---3--:R-:W-:Y:S01]  /*63a0*/  F2FP.BF16.F32.PACK_AB R20, R69, R106 ;  /* 0x0000006a4514723e */ /* 0x008fe200000010ff */
[----:B------:R-:W-:Y:S01]  /*63b0*/  IMAD R106, R9, 0x4, R104 ;  /* 0x00000004096a7824 */ /* 0x000fe200078e0268 */
[----:B------:R-:W-:Y:S01]  /*63c0*/  F2FP.BF16.F32.PACK_AB R21, R61, R108 ;  /* 0x0000006c3d15723e */ /* 0x000fe200000010ff */
[----:B------:R1:W-:Y:S01]  /*63d0*/  STS.128 [R89+UR6+0x280], R12 ;  /* 0x0002800c59007988 */ /* 0x0003e20008000c06 */
[----:B----4-:R-:W-:-:S02]  /*63e0*/  F2FP.BF16.F32.PACK_AB R24, R67, R122 ;  /* 0x0000007a4318723e */ /* 0x010fc400000010ff */
[----:B------:R-:W-:Y:S01]  /*63f0*/  LEA R108, R9, R106, 0x2 ;  /* 0x0000006a096c7211 */ /* 0x000fe200078e10ff */
[----:B0-----:R-:W-:Y:S02]  /*6400*/  IMAD.SHL.U32 R222, R222, 0x20, RZ ;  /* 0x00000020dede7824 */ /* 0x001fe400078e00ff */
[----:B-----5:R-:W-:Y:S01]  /*6410*/  FFMA.FTZ R4, R37, R126, -0.16845393180847167969 ;  /* 0xbe2c7f3025047423 */ /* 0x020fe2000001007e */
[----:B------:R-:W-:Y:S01]  /*6420*/  F2FP.BF16.F32.PACK_AB R22, R53, R98 ;  /* 0x000000623516723e */ /* 0x000fe200000010ff */
[----:B------:R-:W-:Y:S02]  /*6430*/  IMAD R110, R9, 0x4, R108 ;  /* 0x00000004096e7824 */ /* 0x000fe400078e026c */
[----:B------:R-:W-:Y:S01]  /*6440*/  FFMA.FTZ R4, R37, R4, 0.1716887056827545166 ;  /* 0x3e2fcf2a25047423 */ /* 0x000fe20000010004 */
[----:B------:R-:W-:Y:S01]  /*6450*/  F2FP.BF16.F32.PACK_AB R23, R44, R47 ;  /* 0x0000002f2c17723e */ /* 0x000fe200000010ff */
[----:B------:R-:W-:Y:S02]  /*6460*/  IMAD R112, R9, 0x4, R110 ;  /* 0x0000000409707824 */ /* 0x000fe400078e026e */
[----:B------:R-:W-:Y:S01]  /*6470*/  FFMA.FTZ R4, R37, R4, -0.17900948226451873779 ;  /* 0xbe374e4325047423 */ /* 0x000fe20000010004 */
[----:B------:R-:W-:Y:S01]  /*6480*/  F2FP.BF16.F32.PACK_AB R25, R59, R118 ;  /* 0x000000763b19723e */ /* 0x000fe200000010ff */
[----:B------:R0:W-:Y:S01]  /*6490*/  STS.128 [R89+UR6+0x300], R20 ;  /* 0x0003001459007988 */ /* 0x0001e20008000c06 */
[----:B------:R-:W-:-:S02]  /*64a0*/  IMAD R116, R9, 0x4, R112 ;  /* 0x0000000409747824 */ /* 0x000fc400078e0270 */
[----:B------:R-:W-:Y:S01]  /*64b0*/  FFMA.FTZ R4, R37, R4, 0.20512372255325317383 ;  /* 0x3e520bf425047423 */ /* 0x000fe20000010004 */
[----:B------:R-:W-:Y:S01]  /*64c0*/  F2FP.BF16.F32.PACK_AB R26, R51, R94 ;  /* 0x0000005e331a723e */ /* 0x000fe200000010ff */
[----:B-1----:R-:W-:Y:S01]  /*64d0*/  FFMA.FTZ R14, R39, R126, -0.16845393180847167969 ;  /* 0xbe2c7f30270e7423 */ /* 0x002fe2000001007e */
[----:B------:R-:W-:Y:S01]  /*64e0*/  F2FP.BF16.F32.PACK_AB R27, R43, R46 ;  /* 0x0000002e2b1b723e */ /* 0x000fe200000010ff */
[----:B------:R-:W-:Y:S01]  /*64f0*/  FFMA.FTZ R6, R37, R4, -0.24046532809734344482 ;  /* 0xbe763c8b25067423 */ /* 0x000fe20000010004 */
[----:B------:R-:W-:Y:S01]  /*6500*/  LEA R122, R9, R116, 0x2 ;  /* 0x00000074097a7211 */ /* 0x000fe200078e10ff */
[----:B------:R-:W-:Y:S01]  /*6510*/  FFMA.FTZ R14, R39, R14, 0.1716887056827545166 ;  /* 0x3e2fcf2a270e7423 */ /* 0x000fe2000001000e */
[----:B------:R-:W-:Y:S01]  /*6520*/  F2FP.BF16.F32.PACK_AB R4, R65, R120 ;  /* 0x000000784104723e */ /* 0x000fe200000010ff */
[----:B------:R-:W-:Y:S01]  /*6530*/  FFMA.FTZ R6, R37, R6, 0.28857114911079406738 ;  /* 0x3e93bf9925067423 */ /* 0x000fe20000010006 */
[----:B------:R-:W-:Y:S01]  /*6540*/  F2FP.BF16.F32.PACK_AB R5, R57, R114 ;  /* 0x000000723905723e */ /* 0x000fe200000010ff */
[----:B------:R-:W-:Y:S01]  /*6550*/  IMAD R124, R9, 0x4, R122 ;  /* 0x00000004097c7824 */ /* 0x000fe200078e027a */
[----:B------:R-:W-:Y:S01]  /*6560*/  F2FP.BF16.F32.PACK_AB R7, R42, R45 ;  /* 0x0000002d2a07723e */ /* 0x000fe200000010ff */
[----:B------:R-:W-:Y:S01]  /*6570*/  FFMA.FTZ R6, R37, R6, -0.36067417263984680176 ;  /* 0xbeb8aa4925067423 */ /* 0x000fe20000010006 */
[----:B------:R1:W-:Y:S01]  /*6580*/  STS.128 [R89+UR6+0x180], R24 ;  /* 0x0001801859007988 */ /* 0x0003e20008000c06 */
[----:B------:R-:W-:-:S02]  /*6590*/  IMAD R16, R9, 0x4, R124 ;  /* 0x0000000409107824 */ /* 0x000fc400078e027c */
[----:B------:R-:W-:Y:S01]  /*65a0*/  FFMA.FTZ R14, R39, R14, -0.17900948226451873779 ;  /* 0xbe374e43270e7423 */ /* 0x000fe2000001000e */
[----:B------:R-:W-:Y:S01]  /*65b0*/  FFMA.FTZ R12, R37, R6, 0.48089820146560668945 ;  /* 0x3ef6384a250c7423 */ /* 0x000fe20000010006 */
[----:B------:R-:W-:Y:S01]  /*65c0*/  F2FP.BF16.F32.PACK_AB R6, R49, R92 ;  /* 0x0000005c3106723e */ /* 0x000fe200000010ff */
[----:B------:R-:W-:Y:S02]  /*65d0*/  IMAD R18, R9, 0x4, R16 ;  /* 0x0000000409127824 */ /* 0x000fe400078e0210 */
[----:B------:R-:W-:Y:S01]  /*65e0*/  FFMA.FTZ R14, R39, R14, 0.20512372255325317383 ;  /* 0x3e520bf4270e7423 */ /* 0x000fe2000001000e */
[----:B--2---:R-:W-:Y:S01]  /*65f0*/  LOP3.LUT R222, R222, 0x1f, R223, 0xf8, !PT ;  /* 0x0000001fdede7812 */ /* 0x004fe200078ef8df */
[----:B------:R-:W-:Y:S01]  /*6600*/  FFMA.FTZ R12, R37, R12, -0.72134751081466674805 ;  /* 0xbf38aa3b250c7423 */ /* 0x000fe2000001000c */
[----:B------:R2:W-:Y:S01]  /*6610*/  STS.128 [R89+UR6+0x380], R4 ;  /* 0x0003800459007988 */ /* 0x0005e20008000c06 */
[----:B0-----:R-:W-:Y:S01]  /*6620*/  LEA R20, R9, R18, 0x2 ;  /* 0x0000001209147211 */ /* 0x001fe200078e10ff */
[----:B------:R-:W-:Y:S01]  /*6630*/  FFMA.FTZ R14, R39, R14, -0.24046532809734344482 ;  /* 0xbe763c8b270e7423 */ /* 0x000fe2000001000e */
[----:B------:R-:W-:-:S03]  /*6640*/  FMUL R12, R37, R12 ;  /* 0x0000000c250c7220 */ /* 0x000fc60000400000 */
[----:B------:R-:W-:Y:S02]  /*6650*/  IMAD R22, R9, 0x4, R20 ;  /* 0x0000000409167824 */ /* 0x000fe400078e0214 */
[----:B------:R-:W-:Y:S01]  /*6660*/  FFMA.FTZ R14, R39, R14, 0.28857114911079406738 ;  /* 0x3e93bf99270e7423 */ /* 0x000fe2000001000e */
[----:B------:R-:W-:Y:S02]  /*6670*/  FMUL R12, R37, R12 ;  /* 0x0000000c250c7220 */ /* 0x000fe40000400000 */
[----:B------:R-:W-:Y:S01]  /*6680*/  LEA R132, R9, R22, 0x2 ;  /* 0x0000001609847211 */ /* 0x000fe200078e10ff */
[----:B------:R-:W-:Y:S01]  /*6690*/  FFMA.FTZ R14, R39, R14, -0.36067417263984680176 ;  /* 0xbeb8aa49270e7423 */ /* 0x000fe2000001000e */
[----:B------:R-:W-:-:S03]  /*66a0*/  FFMA.FTZ R12, R37, 1.4426950216293334961, R12 ;  /* 0x3fb8aa3b250c7823 */ /* 0x000fc6000001000c */
[----:B-1----:R-:W-:Y:S02]  /*66b0*/  IMAD R24, R9, 0x4, R132 ;  /* 0x0000000409187824 */ /* 0x002fe400078e0284 */
[-C--:B--2---:R-:W-:Y:S01]  /*66c0*/  FFMA.FTZ R4, R41, R126.reuse, -0.16845393180847167969 ;  /* 0xbe2c7f3029047423 */ /* 0x084fe2000001007e */
[C---:B------:R-:W-:Y:S01]  /*66d0*/  FFMA.FTZ R5, R40.reuse, R126, -0.16845393180847167969 ;  /* 0xbe2c7f3028057423 */ /* 0x040fe2000001007e */
[----:B------:R-:W-:Y:S01]  /*66e0*/  FFMA.FTZ R14, R39, R14, 0.48089820146560668945 ;  /* 0x3ef6384a270e7423 */ /* 0x000fe2000001000e */
[----:B------:R-:W-:Y:S02]  /*66f0*/  IMAD R6, R9, 0x4, R24 ;  /* 0x0000000409067824 */ /* 0x000fe400078e0218 */
[----:B------:R-:W-:Y:S01]  /*6700*/  FFMA.FTZ R4, R41, R4, 0.1716887056827545166 ;  /* 0x3e2fcf2a29047423 */ /* 0x000fe20000010004 */
[C---:B------:R-:W-:Y:S01]  /*6710*/  FFMA.FTZ R5, R40.reuse, R5, 0.1716887056827545166 ;  /* 0x3e2fcf2a28057423 */ /* 0x040fe20000010005 */
[----:B------:R-:W-:Y:S01]  /*6720*/  FFMA.FTZ R14, R39, R14, -0.72134751081466674805 ;  /* 0xbf38aa3b270e7423 */ /* 0x000fe2000001000e */
[----:B------:R-:W-:Y:S01]  /*6730*/  @P5 IMAD.MOV.U32 R7, RZ, RZ, 0x7f800000 ;  /* 0x7f800000ff075424 */ /* 0x000fe200078e00ff */
[----:B------:R-:W-:Y:S01]  /*6740*/  LEA R26, R9, R6, 0x2 ;  /* 0x00000006091a7211 */ /* 0x000fe200078e10ff */
[----:B------:R-:W-:Y:S01]  /*6750*/  FFMA.FTZ R4, R41, R4, -0.17900948226451873779 ;  /* 0xbe374e4329047423 */ /* 0x000fe20000010004 */
[----:B------:R-:W-:Y:S01]  /*6760*/  FFMA.FTZ R5, R40, R5, -0.17900948226451873779 ;  /* 0xbe374e4328057423 */ /* 0x000fe20000010005 */
[----:B------:R-:W-:Y:S01]  /*6770*/  FMUL R14, R39, R14 ;  /* 0x0000000e270e7220 */ /* 0x000fe20000400000 */
[----:B------:R-:W-:Y:S01]  /*6780*/  FADD R49, R31, R12 ;  /* 0x0000000c1f317221 */ /* 0x000fe20000000000 */
[----:B------:R-:W-:-:S02]  /*6790*/  IMAD R140, R9, 0x4, R26 ;  /* 0x00000004098c7824 */ /* 0x000fc400078e021a */
[----:B------:R-:W-:Y:S01]  /*67a0*/  FFMA.FTZ R4, R41, R4, 0.20512372255325317383 ;  /* 0x3e520bf429047423 */ /* 0x000fe20000010004 */
[C---:B------:R-:W-:Y:S01]  /*67b0*/  FFMA.FTZ R5, R40.reuse, R5, 0.20512372255325317383 ;  /* 0x3e520bf428057423 */ /* 0x040fe20000010005 */
[----:B------:R-:W-:Y:S01]  /*67c0*/  FMUL R14, R39, R14 ;  /* 0x0000000e270e7220 */ /* 0x000fe20000400000 */
[----:B------:R-:W-:Y:S02]  /*67d0*/  IMAD R142, R9, 0x4, R140 ;  /* 0x00000004098e7824 */ /* 0x000fe400078e028c */
[----:B------:R-:W-:Y:S01]  /*67e0*/  FFMA.FTZ R4, R41, R4, -0.24046532809734344482 ;  /* 0xbe763c8b29047423 */ /* 0x000fe20000010004 */
[C---:B------:R-:W-:Y:S01]  /*67f0*/  FFMA.FTZ R5, R40.reuse, R5, -0.24046532809734344482 ;  /* 0xbe763c8b28057423 */ /* 0x040fe20000010005 */
[----:B------:R-:W-:Y:S01]  /*6800*/  FFMA.FTZ R14, R39, 1.4426950216293334961, R14 ;  /* 0x3fb8aa3b270e7823 */ /* 0x000fe2000001000e */
[----:B------:R-:W-:Y:S02]  /*6810*/  IMAD R144, R9, 0x4, R142 ;  /* 0x0000000409907824 */ /* 0x000fe400078e028e */
[----:B------:R-:W-:Y:S01]  /*6820*/  FFMA.FTZ R4, R41, R4, 0.28857114911079406738 ;  /* 0x3e93bf9929047423 */ /* 0x000fe20000010004 */
[C---:B------:R-:W-:Y:S01]  /*6830*/  FFMA.FTZ R5, R40.reuse, R5, 0.28857114911079406738 ;  /* 0x3e93bf9928057423 */ /* 0x040fe20000010005 */
[----:B------:R-:W-:Y:S01]  /*6840*/  FADD R114, R33, R14 ;  /* 0x0000000e21727221 */ /* 0x000fe20000000000 */
[----:B------:R-:W-:Y:S01]  /*6850*/  @P1 IMAD.MOV.U32 R12, RZ, RZ, 0x7f800000 ;  /* 0x7f800000ff0c1424 */ /* 0x000fe200078e00ff */
[----:B------:R-:W-:Y:S01]  /*6860*/  LEA R146, R9, R144, 0x2 ;  /* 0x0000009009927211 */ /* 0x000fe200078e10ff */
[----:B------:R-:W-:Y:S01]  /*6870*/  FFMA.FTZ R4, R41, R4, -0.36067417263984680176 ;  /* 0xbeb8aa4929047423 */ /* 0x000fe20000010004 */
[----:B------:R-:W-:Y:S01]  /*6880*/  FFMA.FTZ R5, R40, R5, -0.36067417263984680176 ;  /* 0xbeb8aa4928057423 */ /* 0x000fe20000010005 */
[----:B------:R-:W0:Y:S01]  /*6890*/  LDC.64 R14, c[0x0][0x398] ;  /* 0x0000e600ff0e7b82 */ /* 0x000e220000000a00 */
[----:B------:R-:W-:Y:S01]  /*68a0*/  @P1 FFMA.FTZ R49, R29, R12, +INF ;  /* 0x7f8000001d311423 */ /* 0x000fe2000001000c */
[----:B------:R-:W-:-:S02]  /*68b0*/  IMAD R148, R9, 0x4, R146 ;  /* 0x0000000409947824 */ /* 0x000fc400078e0292 */
[----:B------:R-:W-:Y:S01]  /*68c0*/  FFMA.FTZ R4, R41, R4, 0.48089820146560668945 ;  /* 0x3ef6384a29047423 */ /* 0x000fe20000010004 */
[----:B------:R-:W-:-:S03]  /*68d0*/  FFMA.FTZ R5, R40, R5, 0.48089820146560668945 ;  /* 0x3ef6384a28057423 */ /* 0x000fc60000010005 */
[----:B------:R-:W-:Y:S01]  /*68e0*/  BAR.SYNC.DEFER_BLOCKING 0x0 ;  /* 0x0000000000007b1d */ /* 0x000fe20000010000 */
[----:B------:R-:W-:Y:S02]  /*68f0*/  IMAD R150, R9, 0x4, R148 ;  /* 0x0000000409967824 */ /* 0x000fe400078e0294 */
[----:B------:R-:W-:Y:S01]  /*6900*/  FFMA.FTZ R4, R41, R4, -0.72134751081466674805 ;  /* 0xbf38aa3b29047423 */ /* 0x000fe20000010004 */
[C---:B------:R-:W-:Y:S01]  /*6910*/  FFMA.FTZ R5, R40.reuse, R5, -0.72134751081466674805 ;  /* 0xbf38aa3b28057423 */ /* 0x040fe20000010005 */
[----:B------:R-:W-:Y:S01]  /*6920*/  FSETP.NEU.AND P1, PT, R35, RZ, PT ;  /* 0x000000ff2300720b */ /* 0x000fe20003f2d000 */
[----:B------:R-:W-:Y:S02]  /*6930*/  IMAD R152, R9, 0x4, R150 ;  /* 0x0000000409987824 */ /* 0x000fe400078e0296 */
[----:B------:R-:W-:Y:S01]  /*6940*/  FMUL R4, R41, R4 ;  /* 0x0000000429047220 */ /* 0x000fe20000400000 */
[C---:B------:R-:W-:Y:S02]  /*6950*/  FMUL R5, R40.reuse, R5 ;  /* 0x0000000528057220 */ /* 0x040fe40000400000 */
[----:B------:R-:W-:Y:S01]  /*6960*/  LEA R154, R9, R152, 0x2 ;  /* 0x00000098099a7211 */ /* 0x000fe200078e10ff */
[----:B------:R-:W-:Y:S01]  /*6970*/  FMUL R4, R41, R4 ;  /* 0x0000000429047220 */ /* 0x000fe20000400000 */
[----:B------:R-:W-:-:S03]  /*6980*/  FMUL R5, R40, R5 ;  /* 0x0000000528057220 */ /* 0x000fc60000400000 */
[----:B------:R-:W-:Y:S02]  /*6990*/  IMAD R156, R9, 0x4, R154 ;  /* 0x00000004099c7824 */ /* 0x000fe400078e029a */
[----:B------:R-:W-:Y:S01]  /*69a0*/  FFMA.FTZ R4, R41, 1.4426950216293334961, R4 ;  /* 0x3fb8aa3b29047823 */ /* 0x000fe20000010004 */
[----:B------:R-:W-:Y:S01]  /*69b0*/  FFMA.FTZ R40, R40, 1.4426950216293334961, R5 ;  /* 0x3fb8aa3b28287823 */ /* 0x000fe20000010005 */
[----:B------:R-:W-:Y:S02]  /*69c0*/  @P6 IMAD.MOV.U32 R5, RZ, RZ, 0x7f800000 ;  /* 0x7f800000ff056424 */ /* 0x000fe400078e00ff */
[----:B------:R-:W-:Y:S02]  /*69d0*/  IMAD R162, R9, 0x4, R156 ;  /* 0x0000000409a27824 */ /* 0x000fe400078e029c */
[----:B------:R-:W-:Y:S01]  /*69e0*/  FADD R117, R117, R4 ;  /* 0x0000000475757221 */ /* 0x000fe20000000000 */
[----:B------:R-:W-:Y:S02]  /*69f0*/  IMAD R4, R222, UR5, RZ ;  /* 0x00000005de047c24 */ /* 0x000fe4000f8e02ff */
[----:B------:R-:W-:Y:S01]  /*6a00*/  @P6 FFMA.FTZ R114, R8, R5, +INF ;  /* 0x7f80000008726423 */ /* 0x000fe20000010005 */
[----:B------:R-:W-:-:S02]  /*6a10*/  IMAD R164, R9, 0x4, R162 ;  /* 0x0000000409a47824 */ /* 0x000fc400078e02a2 */
[----:B------:R-:W-:Y:S01]  /*6a20*/  FADD R115, R115, R40 ;  /* 0x0000002873737221 */ /* 0x000fe20000000000 */
[----:B------:R-:W-:Y:S01]  /*6a30*/  @P4 IMAD.MOV.U32 R8, RZ, RZ, 0x7f800000 ;  /* 0x7f800000ff084424 */ /* 0x000fe200078e00ff */
[----:B------:R-:W-:Y:S01]  /*6a40*/  UIMAD.WIDE UR4, UR4, 0x2, URZ ;  /* 0x00000002040478a5 */ /* 0x000fe2000f8e02ff */
[C---:B------:R-:W-:Y:S01]  /*6a50*/  IMAD.SHL.U32 R5, R4.reuse, 0x2, RZ ;  /* 0x0000000204057824 */ /* 0x040fe200078e00ff */
[----:B------:R-:W-:Y:S01]  /*6a60*/  LEA R168, R9, R164, 0x2 ;  /* 0x000000a409a87211 */ /* 0x000fe200078e10ff */
[----:B------:R-:W-:Y:S01]  /*6a70*/  @P4 FFMA.FTZ R115, R35, R8, +INF ;  /* 0x7f80000023734423 */ /* 0x000fe20000010008 */
[----:B------:R-:W-:-:S04]  /*6a80*/  IMAD.HI R4, R4, 0x2, RZ ;  /* 0x0000000204047827 */ /* 0x000fc800078e02ff */
[----:B------:R-:W-:Y:S01]  /*6a90*/  @P5 FFMA.FTZ R117, R48, R7, +INF ;  /* 0x7f80000030755423 */ /* 0x000fe20000010007 */
[----:B0-----:R-:W-:Y:S01]  /*6aa0*/  IADD3 R171, P4, P6, R5, UR8, R14 ;  /* 0x0000000805ab7c10 */ /* 0x001fe2000fe9e00e */
[----:B------:R-:W-:-:S03]  /*6ab0*/  IMAD R170, R9, 0x4, R168 ;  /* 0x0000000409aa7824 */ /* 0x000fc600078e02a8 */
[----:B------:R-:W-:Y:S01]  /*6ac0*/  IADD3.X R175, PT, PT, R4, UR5, R15, P4, P6 ;  /* 0x0000000504af7c10 */ /* 0x000fe2000a7ec40f */
[----:B------:R-:W0:Y:S01]  /*6ad0*/  LDCU UR4, c[0x0][0x3ec] ;  /* 0x00007d80ff0477ac */ /* 0x000e220008000800 */
[-C--:B------:R-:W-:Y:S01]  /*6ae0*/  LEA R8, P4, R28, R171.reuse, 0x1 ;  /* 0x000000ab1c087211 */ /* 0x080fe200078808ff */
[----:B------:R-:W-:Y:S01]  /*6af0*/  LDS.128 R12, [R165+UR6] ;  /* 0x00000006a50c7984 */ /* 0x000fe20008000c00 */
[C---:B------:R-:W-:Y:S02]  /*6b00*/  LEA R172, R9.reuse, R170, 0x2 ;  /* 0x000000aa09ac7211 */ /* 0x040fe400078e10ff */
[-C--:B------:R-:W-:Y:S02]  /*6b10*/  LEA R42, P6, R30, R171.reuse, 0x1 ;  /* 0x000000ab1e2a7211 */ /* 0x080fe400078c08ff */
[----:B------:R-:W-:Y:S01]  /*6b20*/  LEA R40, P5, R32, R171, 0x1 ;  /* 0x000000ab20287211 */ /* 0x000fe200078a08ff */
[----:B------:R-:W-:Y:S01]  /*6b30*/  IMAD R174, R9, 0x4, R172 ;  /* 0x0000000409ae7824 */ /* 0x000fe200078e02ac */
[----:B------:R-:W-:-:S02]  /*6b40*/  LEA.HI.X.SX32 R43, R30, R175, 0x1, P6 ;  /* 0x000000af1e2b7211 */ /* 0x000fc400030f0eff */
[----:B------:R-:W-:Y:S02]  /*6b50*/  LEA R46, P6, R36, R171, 0x1 ;  /* 0x000000ab242e7211 */ /* 0x000fe400078c08ff */
[C---:B------:R-:W-:Y:S02]  /*6b60*/  LEA R176, R9.reuse, R174, 0x2 ;  /* 0x000000ae09b07211 */ /* 0x040fe400078e10ff */
[----:B------:R-:W-:Y:S02]  /*6b70*/  LEA.HI.X.SX32 R41, R32, R175, 0x1, P5 ;  /* 0x000000af20297211 */ /* 0x000fe400028f0eff */
[----:B------:R-:W-:Y:S01]  /*6b80*/  LEA R88, P5, R38, R171, 0x1 ;  /* 0x000000ab26587211 */ /* 0x000fe200078a08ff */
[----:B------:R-:W-:Y:S01]  /*6b90*/  IMAD R178, R9, 0x4, R176 ;  /* 0x0000000409b27824 */ /* 0x000fe200078e02b0 */
[----:B------:R-:W-:Y:S01]  /*6ba0*/  LEA.HI.X.SX32 R47, R36, R175, 0x1, P6 ;  /* 0x000000af242f7211 */ /* 0x000fe200030f0eff */
[----:B0-----:R-:W-:Y:S01]  /*6bb0*/  UIMAD UR4, UR7, UR4, URZ ;  /* 0x00000004070472a4 */ /* 0x001fe2000f8e02ff */
[----:B------:R-:W-:-:S02]  /*6bc0*/  LEA R94, P6, R52, R171, 0x1 ;  /* 0x000000ab345e7211 */ /* 0x000fc400078c08ff */
[C---:B------:R-:W-:Y:S01]  /*6bd0*/  LEA R180, R9.reuse, R178, 0x2 ;  /* 0x000000b209b47211 */ /* 0x040fe200078e10ff */
[----:B------:R-:W-:Y:S01]  /*6be0*/  USHF.L.U32 UR7, UR4, 0x2, URZ ;  /* 0x0000000204077899 */ /* 0x000fe200080006ff */
[----:B------:R-:W-:Y:S01]  /*6bf0*/  LEA.HI.X.SX32 R89, R38, R175, 0x1, P5 ;  /* 0x000000af26597211 */ /* 0x000fe200028f0eff */
[----:B------:R-:W-:Y:S01]  /*6c00*/  UIMAD.WIDE UR4, UR4, 0x4, URZ ;  /* 0x00000004040478a5 */ /* 0x000fe2000f8e02ff */
[----:B------:R-:W-:Y:S01]  /*6c10*/  LEA R98, P5, R54, R171, 0x1 ;  /* 0x000000ab36627211 */ /* 0x000fe200078a08ff */
[----:B------:R-:W-:Y:S01]  /*6c20*/  IMAD R157, R9, 0x4, R180 ;  /* 0x00000004099d7824 */ /* 0x000fe200078e02b4 */
[----:B------:R-:W-:Y:S01]  /*6c30*/  LEA.HI.X.SX32 R9, R28, R175, 0x1, P4 ;  /* 0x000000af1c097211 */ /* 0x000fe200020f0eff */
[----:B------:R-:W-:Y:S01]  /*6c40*/  LDS.128 R36, [R165+UR6+0xc00] ;  /* 0x000c0006a5247984 */ /* 0x000fe20008000c00 */
[----:B------:R-:W-:Y:S02]  /*6c50*/  LEA R44, P4, R34, R171, 0x1 ;  /* 0x000000ab222c7211 */ /* 0x000fe400078808ff */
[-C--:B------:R-:W-:Y:S01]  /*6c60*/  LEA.HI.X.SX32 R95, R52, R175.reuse, 0x1, P6 ;  /* 0x000000af345f7211 */ /* 0x080fe200030f0eff */
[----:B------:R-:W-:Y:S01]  /*6c70*/  LDS.128 R28, [R165+UR6+0x800] ;  /* 0x00080006a51c7984 */ /* 0x000fe20008000c00 */
[----:B------:R-:W-:-:S02]  /*6c80*/  LEA.HI.X.SX32 R45, R34, R175, 0x1, P4 ;  /* 0x000000af222d7211 */ /* 0x000fc400020f0eff */
[-C--:B------:R-:W-:Y:S01]  /*6c90*/  LEA R92, P4, R50, R171.reuse, 0x1 ;  /* 0x000000ab325c7211 */ /* 0x080fe200078808ff */
[----:B------:R-:W-:Y:S01]  /*6ca0*/  LDS.128 R32, [R2+UR6+0xc00] ;  /* 0x000c000602207984 */ /* 0x000fe20008000c00 */
[----:B------:R-:W-:Y:S02]  /*6cb0*/  LEA R52, P6, R58, R171, 0x1 ;  /* 0x000000ab3a347211 */ /* 0x000fe400078c08ff */
[----:B------:R-:W-:Y:S02]  /*6cc0*/  LEA.HI.X.SX32 R93, R50, R175, 0x1, P4 ;  /* 0x000000af325d7211 */ /* 0x000fe400020f0eff */
[----:B------:R-:W-:Y:S02]  /*6cd0*/  LEA R50, P4, R56, R171, 0x1 ;  /* 0x000000ab38327211 */ /* 0x000fe400078808ff */
[----:B------:R-:W-:Y:S02]  /*6ce0*/  LEA.HI.X.SX32 R99, R54, R175, 0x1, P5 ;  /* 0x000000af36637211 */ /* 0x000fe400028f0eff */
[----:B------:R-:W-:-:S02]  /*6cf0*/  LEA R54, P5, R60, R171, 0x1 ;  /* 0x000000ab3c367211 */ /* 0x000fc400078a08ff */
[-C--:B------:R-:W-:Y:S02]  /*6d00*/  LEA.HI.X.SX32 R51, R56, R175.reuse, 0x1, P4 ;  /* 0x000000af38337211 */ /* 0x080fe400020f0eff */
[----:B------:R-:W-:Y:S02]  /*6d10*/  LEA.HI.X.SX32 R53, R58, R175, 0x1, P6 ;  /* 0x000000af3a357211 */ /* 0x000fe400030f0eff */
[-C--:B------:R-:W-:Y:S02]  /*6d20*/  LEA R56, P4, R62, R171.reuse, 0x1 ;  /* 0x000000ab3e387211 */ /* 0x080fe400078808ff */
        /* <DEDUP_REMOVED lines=53> */
[----:B------:R-:W-:Y:S02]  /*7080*/  LEA R124, P6, R22, R171, 0x1 ;  /* 0x000000ab167c7211 */ /* 0x000fe400078c08ff */
[----:B------:R-:W-:Y:S02]  /*7090*/  LEA.HI.X.SX32 R121, R18, R175, 0x1, P5 ;  /* 0x000000af12797211 */ /* 0x000fe400028f0eff */
[-C--:B------:R-:W-:Y:S01]  /*70a0*/  LEA R122, P4, R20, R171.reuse, 0x1 ;  /* 0x000000ab147a7211 */ /* 0x080fe200078808ff */
[----:B------:R-:W-:Y:S01]  /*70b0*/  LDS.128 R16, [R2+UR6+0x400] ;  /* 0x0004000602107984 */ /* 0x000fe20008000c00 */
[----:B------:R-:W-:-:S02]  /*70c0*/  LEA R126, P5, R132, R171, 0x1 ;  /* 0x000000ab847e7211 */ /* 0x000fc400078a08ff */
[----:B------:R-:W-:Y:S02]  /*70d0*/  LEA.HI.X.SX32 R125, R22, R175, 0x1, P6 ;  /* 0x000000af167d7211 */ /* 0x000fe400030f0eff */
[----:B------:R-:W-:Y:S02]  /*70e0*/  LEA R130, P6, R6, R171, 0x1 ;  /* 0x000000ab06827211 */ /* 0x000fe400078c08ff */
[-C--:B------:R-:W-:Y:S02]  /*70f0*/  LEA.HI.X.SX32 R123, R20, R175.reuse, 0x1, P4 ;  /* 0x000000af147b7211 */ /* 0x080fe400020f0eff */
[----:B------:R-:W-:Y:S01]  /*7100*/  LEA.HI.X.SX32 R127, R132, R175, 0x1, P5 ;  /* 0x000000af847f7211 */ /* 0x000fe200028f0eff */
[----:B------:R-:W-:Y:S01]  /*7110*/  LDS.128 R20, [R165+UR6+0x400] ;  /* 0x00040006a5147984 */ /* 0x000fe20008000c00 */
[-C--:B------:R-:W-:Y:S02]  /*7120*/  LEA R128, P4, R24, R171.reuse, 0x1 ;  /* 0x000000ab18807211 */ /* 0x080fe400078808ff */
[----:B------:R-:W-:-:S02]  /*7130*/  LEA R132, P5, R26, R171, 0x1 ;  /* 0x000000ab1a847211 */ /* 0x000fc400078a08ff */
[-C--:B------:R-:W-:Y:S02]  /*7140*/  LEA.HI.X.SX32 R131, R6, R175.reuse, 0x1, P6 ;  /* 0x000000af06837211 */ /* 0x080fe400030f0eff */
[----:B------:R-:W0:Y:S01]  /*7150*/  LDS.128 R4, [R2+UR6] ;  /* 0x0000000602047984 */ /* 0x000e220008000c00 */
[-C--:B------:R-:W-:Y:S02]  /*7160*/  LEA.HI.X.SX32 R129, R24, R175.reuse, 0x1, P4 ;  /* 0x000000af18817211 */ /* 0x080fe400020f0eff */
[----:B------:R-:W-:Y:S02]  /*7170*/  LEA.HI.X.SX32 R133, R26, R175, 0x1, P5 ;  /* 0x000000af1a857211 */ /* 0x000fe400028f0eff */
[----:B------:R1:W2:Y:S01]  /*7180*/  LDS.128 R24, [R2+UR6+0x800] ;  /* 0x0008000602187984 */ /* 0x0002a20008000c00 */
[-C--:B------:R-:W-:Y:S02]  /*7190*/  LEA R136, P6, R142, R171.reuse, 0x1 ;  /* 0x000000ab8e887211 */ /* 0x080fe400078c08ff */
[----:B------:R-:W-:-:S02]  /*71a0*/  LEA R134, P4, R140, R171, 0x1 ;  /* 0x000000ab8c867211 */ /* 0x000fc400078808ff */
[----:B------:R-:W-:Y:S02]  /*71b0*/  LEA.HI.X.SX32 R137, R142, R175, 0x1, P6 ;  /* 0x000000af8e897211 */ /* 0x000fe400030f0eff */
[-C--:B------:R-:W-:Y:S02]  /*71c0*/  LEA R142, P6, R148, R171.reuse, 0x1 ;  /* 0x000000ab948e7211 */ /* 0x080fe400078c08ff */
[----:B------:R-:W-:Y:S02]  /*71d0*/  LEA R138, P5, R144, R171, 0x1 ;  /* 0x000000ab908a7211 */ /* 0x000fe400078a08ff */
[----:B------:R-:W-:Y:S02]  /*71e0*/  LEA.HI.X.SX32 R143, R148, R175, 0x1, P6 ;  /* 0x000000af948f7211 */ /* 0x000fe400030f0eff */
[----:B------:R-:W-:Y:S02]  /*71f0*/  LEA R148, P6, R154, R171, 0x1 ;  /* 0x000000ab9a947211 */ /* 0x000fe400078c08ff */
[----:B------:R-:W-:-:S02]  /*7200*/  LEA.HI.X.SX32 R135, R140, R175, 0x1, P4 ;  /* 0x000000af8c877211 */ /* 0x000fc400020f0eff */
        /* <DEDUP_REMOVED lines=8> */
[----:B------:R-:W-:Y:S01]  /*7290*/  LEA R144, P5, R150, R171, 0x1 ;  /* 0x000000ab96907211 */ /* 0x000fe200078a08ff */
[----:B0-----:R0:W-:Y:S01]  /*72a0*/  STG.E.U16 desc[UR10][R8.64], R4 ;  /* 0x0000000408007986 */ /* 0x0011e2000c10150a */
[----:B-1----:R-:W-:Y:S02]  /*72b0*/  PRMT R2, R4, 0x7632, R2 ;  /* 0x0000763204027816 */ /* 0x002fe40000000002 */
[----:B------:R-:W-:Y:S01]  /*72c0*/  LEA.HI.X.SX32 R173, R178, R175, 0x1, P6 ;  /* 0x000000afb2ad7211 */ /* 0x000fe200030f0eff */
[----:B------:R1:W-:Y:S01]  /*72d0*/  STG.E.U16 desc[UR10][R42.64], R12 ;  /* 0x0000000c2a007986 */ /* 0x0003e2000c10150a */
[----:B------:R-:W-:-:S02]  /*72e0*/  FSETP.NEU.AND P6, PT, R48, RZ, PT ;  /* 0x000000ff3000720b */ /* 0x000fc40003fcd000 */
[----:B------:R-:W-:Y:S01]  /*72f0*/  PRMT R48, R29, 0x7632, R48 ;  /* 0x000076321d307816 */ /* 0x000fe20000000030 */
[----:B------:R3:W-:Y:S01]  /*7300*/  STG.E.U16 desc[UR10][R40.64], R16 ;  /* 0x0000001028007986 */ /* 0x0007e2000c10150a */
[----:B------:R-:W-:Y:S02]  /*7310*/  LEA.HI.X.SX32 R141, R146, R175, 0x1, P4 ;  /* 0x000000af928d7211 */ /* 0x000fe400020f0eff */
[----:B------:R-:W-:Y:S01]  /*7320*/  LEA R146, P4, R152, R171, 0x1 ;  /* 0x000000ab98927211 */ /* 0x000fe200078808ff */
[----:B------:R4:W-:Y:S01]  /*7330*/  STG.E.U16 desc[UR10][R44.64], R20 ;  /* 0x000000142c007986 */ /* 0x0009e2000c10150a */
[----:B0-----:R-:W-:Y:S02]  /*7340*/  PRMT R9, R12, 0x7632, R9 ;  /* 0x000076320c097816 */ /* 0x001fe40000000009 */
[----:B------:R-:W-:Y:S01]  /*7350*/  PRMT R4, R16, 0x7632, R4 ;  /* 0x0000763210047816 */ /* 0x000fe20000000004 */
[----:B--2---:R0:W-:Y:S01]  /*7360*/  STG.E.U16 desc[UR10][R46.64], R24 ;  /* 0x000000182e007986 */ /* 0x0041e2000c10150a */
[----:B------:R-:W-:-:S02]  /*7370*/  PRMT R8, R20, 0x7632, R8 ;  /* 0x0000763214087816 */ /* 0x000fc40000000008 */
[----:B-1----:R-:W-:Y:S01]  /*7380*/  PRMT R42, R17, 0x7632, R42 ;  /* 0x00007632112a7816 */ /* 0x002fe2000000002a */
[----:B------:R1:W-:Y:S01]  /*7390*/  STG.E.U16 desc[UR10][R88.64], R28 ;  /* 0x0000001c58007986 */ /* 0x0003e2000c10150a */
[----:B---3--:R-:W-:Y:S02]  /*73a0*/  PRMT R41, R5, 0x7632, R41 ;  /* 0x0000763205297816 */ /* 0x008fe40000000029 */
[----:B------:R-:W-:Y:S01]  /*73b0*/  PRMT R40, R13, 0x7632, R40 ;  /* 0x000076320d287816 */ /* 0x000fe20000000028 */
[----:B------:R2:W-:Y:S01]  /*73c0*/  STG.E.U16 desc[UR10][R92.64], R32 ;  /* 0x000000205c007986 */ /* 0x0005e2000c10150a */
[----:B------:R-:W-:Y:S02]  /*73d0*/  PRMT R43, R21, 0x7632, R43 ;  /* 0x00007632152b7816 */ /* 0x000fe4000000002b */
[----:B----4-:R-:W-:Y:S01]  /*73e0*/  PRMT R45, R25, 0x7632, R45 ;  /* 0x00007632192d7816 */ /* 0x010fe2000000002d */
[----:B------:R3:W-:Y:S01]  /*73f0*/  STG.E.U16 desc[UR10][R94.64], R36 ;  /* 0x000000245e007986 */ /* 0x0007e2000c10150a */
[----:B0-----:R-:W-:-:S02]  /*7400*/  PRMT R24, R24, 0x7632, R24 ;  /* 0x0000763218187816 */ /* 0x001fc40000000018 */
[----:B------:R-:W-:Y:S01]  /*7410*/  LEA.HI.X.SX32 R145, R150, R175, 0x1, P5 ;  /* 0x000000af96917211 */ /* 0x000fe200028f0eff */
[----:B------:R-:W-:Y:S01]  /*7420*/  STG.E.U16 desc[UR10][R98.64], R2 ;  /* 0x0000000262007986 */ /* 0x000fe2000c10150a */
[----:B-1----:R-:W-:Y:S02]  /*7430*/  PRMT R28, R28, 0x7632, R28 ;  /* 0x000076321c1c7816 */ /* 0x002fe4000000001c */
[----:B------:R-:W-:Y:S01]  /*7440*/  LEA R150, P5, R156, R171, 0x1 ;  /* 0x000000ab9c967211 */ /* 0x000fe200078a08ff */
[----:B------:R0:W-:Y:S01]  /*7450*/  STG.E.U16 desc[UR10][R50.64], R9 ;  /* 0x0000000932007986 */ /* 0x0001e2000c10150a */
[----:B--2---:R-:W-:Y:S02]  /*7460*/  PRMT R32, R32, 0x7632, R32 ;  /* 0x0000763220207816 */ /* 0x004fe40000000020 */
[----:B------:R-:W-:Y:S01]  /*7470*/  LEA.HI.X.SX32 R147, R152, R175, 0x1, P4 ;  /* 0x000000af98937211 */ /* 0x000fe200020f0eff */
[----:B------:R-:W-:Y:S01]  /*7480*/  STG.E.U16 desc[UR10][R52.64], R4 ;  /* 0x0000000434007986 */ /* 0x000fe2000c10150a */
[----:B---3--:R-:W-:-:S02]  /*7490*/  PRMT R36, R36, 0x7632, R36 ;  /* 0x0000763224247816 */ /* 0x008fc40000000024 */
[----:B------:R-:W-:Y:S01]  /*74a0*/  LEA R152, P4, R162, R171, 0x1 ;  /* 0x000000aba2987211 */ /* 0x000fe200078808ff */
[----:B------:R-:W-:Y:S01]  /*74b0*/  STG.E.U16 desc[UR10][R54.64], R8 ;  /* 0x0000000836007986 */ /* 0x000fe2000c10150a */
[----:B------:R-:W-:Y:S02]  /*74c0*/  LEA.HI.X.SX32 R151, R156, R175, 0x1, P5 ;  /* 0x000000af9c977211 */ /* 0x000fe400028f0eff */
[----:B------:R-:W-:Y:S01]  /*74d0*/  LEA R160, P5, R168, R171, 0x1 ;  /* 0x000000aba8a07211 */ /* 0x000fe200078a08ff */
[----:B------:R-:W-:Y:S01]  /*74e0*/  STG.E.U16 desc[UR10][R56.64], R24 ;  /* 0x0000001838007986 */ /* 0x000fe2000c10150a */
[----:B0-----:R-:W-:Y:S02]  /*74f0*/  PRMT R50, R33, 0x7632, R50 ;  /* 0x0000763221327816 */ /* 0x001fe40000000032 */
[----:B------:R-:W-:Y:S01]  /*7500*/  PRMT R51, R37, 0x7632, R51 ;  /* 0x0000763225337816 */ /* 0x000fe20000000033 */
[----:B------:R-:W-:Y:S01]  /*7510*/  STG.E.U16 desc[UR10][R58.64], R28 ;  /* 0x0000001c3a007986 */ /* 0x000fe2000c10150a */
[----:B------:R-:W-:-:S02]  /*7520*/  LEA.HI.X.SX32 R153, R162, R175, 0x1, P4 ;  /* 0x000000afa2997211 */ /* 0x000fc400020f0eff */
[----:B------:R-:W-:Y:S01]  /*7530*/  LEA R162, P4, R170, R171, 0x1 ;  /* 0x000000abaaa27211 */ /* 0x000fe200078808ff */
[----:B------:R-:W-:Y:S01]  /*7540*/  STG.E.U16 desc[UR10][R60.64], R32 ;  /* 0x000000203c007986 */ /* 0x000fe2000c10150a */
[----:B------:R-:W-:Y:S02]  /*7550*/  LEA.HI.X.SX32 R161, R168, R175, 0x1, P5 ;  /* 0x000000afa8a17211 */ /* 0x000fe400028f0eff */
[----:B------:R-:W-:Y:S01]  /*7560*/  LEA R164, P5, R174, R171, 0x1 ;  /* 0x000000abaea47211 */ /* 0x000fe200078a08ff */
[----:B------:R0:W-:Y:S01]  /*7570*/  STG.E.U16 desc[UR10][R62.64], R36 ;  /* 0x000000243e007986 */ /* 0x0001e2000c10150a */
[----:B------:R-:W-:Y:S02]  /*7580*/  LEA.HI.X.SX32 R163, R170, R175, 0x1, P4 ;  /* 0x000000afaaa37211 */ /* 0x000fe400020f0eff */
[----:B------:R-:W-:Y:S01]  /*7590*/  LEA R168, P4, R176, R171, 0x1 ;  /* 0x000000abb0a87211 */ /* 0x000fe200078808ff */
[----:B------:R1:W-:Y:S01]  /*75a0*/  STG.E.U16 desc[UR10][R68.64], R5 ;  /* 0x0000000544007986 */ /* 0x0003e2000c10150a */
[----:B------:R-:W-:-:S02]  /*75b0*/  LEA.HI.X.SX32 R165, R174, R175, 0x1, P5 ;  /* 0x000000afaea57211 */ /* 0x000fc400028f0eff */
[----:B------:R-:W-:Y:S01]  /*75c0*/  LEA R170, P5, R180, R171, 0x1 ;  /* 0x000000abb4aa7211 */ /* 0x000fe200078a08ff */
[----:B------:R-:W-:Y:S01]  /*75d0*/  STG.E.U16 desc[UR10][R74.64], R13 ;  /* 0x0000000d4a007986 */ /* 0x000fe2000c10150a */
[----:B------:R-:W-:Y:S02]  /*75e0*/  LEA.HI.X.SX32 R169, R176, R175, 0x1, P4 ;  /* 0x000000afb0a97211 */ /* 0x000fe400020f0eff */
[----:B------:R-:W-:Y:S01]  /*75f0*/  LEA R156, P4, R157, R171, 0x1 ;  /* 0x000000ab9d9c7211 */ /* 0x000fe200078808ff */
[----:B------:R2:W-:Y:S01]  /*7600*/  STG.E.U16 desc[UR10][R66.64], R17 ;  /* 0x0000001142007986 */ /* 0x0005e2000c10150a */
[----:B0-----:R-:W-:Y:S02]  /*7610*/  PRMT R62, R6, 0x7632, R62 ;  /* 0x00007632063e7816 */ /* 0x001fe4000000003e */
[----:B------:R-:W-:Y:S01]  /*7620*/  PRMT R63, R14, 0x7632, R63 ;  /* 0x000076320e3f7816 */ /* 0x000fe2000000003f */
[----:B------:R-:W-:Y:S01]  /*7630*/  STG.E.U16 desc[UR10][R72.64], R21 ;  /* 0x0000001548007986 */ /* 0x000fe2000c10150a */
[----:B-1----:R-:W-:-:S02]  /*7640*/  PRMT R68, R34, 0x7632, R68 ;  /* 0x0000763222447816 */ /* 0x002fc40000000044 */
[----:B------:R-:W-:Y:S01]  /*7650*/  PRMT R69, R38, 0x7632, R69 ;  /* 0x0000763226457816 */ /* 0x000fe20000000045 */
[----:B------:R-:W-:Y:S01]  /*7660*/  STG.E.U16 desc[UR10][R70.64], R25 ;  /* 0x0000001946007986 */ /* 0x000fe2000c10150a */
[-C--:B------:R-:W-:Y:S02]  /*7670*/  LEA.HI.X.SX32 R171, R180, R175.reuse, 0x1, P5 ;  /* 0x000000afb4ab7211 */ /* 0x080fe400028f0eff */
[----:B------:R-:W-:Y:S01]  /*7680*/  LEA.HI.X.SX32 R157, R157, R175, 0x1, P4 ;  /* 0x000000af9d9d7211 */ /* 0x000fe200020f0eff */
[----:B------:R0:W-:Y:S01]  /*7690*/  STG.E.U16 desc[UR10][R64.64], R29 ;  /* 0x0000001d40007986 */ /* 0x0001e2000c10150a */
[----:B--2---:R-:W-:Y:S02]  /*76a0*/  PRMT R66, R26, 0x7632, R66 ;  /* 0x000076321a427816 */ /* 0x004fe40000000042 */
[----:B------:R-:W-:Y:S01]  /*76b0*/  PRMT R67, R30, 0x7632, R67 ;  /* 0x000076321e437816 */ /* 0x000fe20000000043 */
[----:B------:R-:W-:Y:S01]  /*76c0*/  STG.E.U16 desc[UR10][R76.64], R33 ;  /* 0x000000214c007986 */ /* 0x000fe2000c10150a */
[----:B------:R-:W-:-:S02]  /*76d0*/  FSEL R4, R49, -INF , P3 ;  /* 0xff80000031047808 */ /* 0x000fc40001800000 */
[----:B------:R-:W-:Y:S01]  /*76e0*/  FSEL R5, R114, -INF , P2 ;  /* 0xff80000072057808 */ /* 0x000fe20001000000 */
[----:B------:R1:W-:Y:S01]  /*76f0*/  STG.E.U16 desc[UR10][R78.64], R37 ;  /* 0x000000254e007986 */ /* 0x0003e2000c10150a */
[----:B------:R-:W-:Y:S01]  /*7700*/  FSEL R2, R115, -INF , P1 ;  /* 0xff80000073027808 */ /* 0x000fe20000800000 */
[----:B------:R-:W-:Y:S01]  /*7710*/  FFMA R12, R4, 0.69314718246459960938, R159 ;  /* 0x3f317218040c7823 */ /* 0x000fe2000000009f */
[----:B------:R-:W-:Y:S01]  /*7720*/  FSEL R117, R117, -INF , P6 ;  /* 0xff80000075757808 */ /* 0x000fe20003000000 */
[----:B------:R2:W-:Y:S01]  /*7730*/  STG.E.U16 desc[UR10][R82.64], R41 ;  /* 0x0000002952007986 */ /* 0x0005e2000c10150a */
[----:B0-----:R-:W-:Y:S01]  /*7740*/  PRMT R64, R18, 0x7632, R64 ;  /* 0x0000763212407816 */ /* 0x001fe20000000040 */
[----:B------:R-:W-:Y:S01]  /*7750*/  FFMA R13, R5, 0.69314718246459960938, R158 ;  /* 0x3f317218050d7823 */ /* 0x000fe2000000009e */
[----:B------:R-:W-:Y:S01]  /*7760*/  PRMT R65, R22, 0x7632, R65 ;  /* 0x0000763216417816 */ /* 0x000fe20000000041 */
[----:B------:R0:W-:Y:S01]  /*7770*/  STG.E.U16 desc[UR10][R80.64], R40 ;  /* 0x0000002850007986 */ /* 0x0001e2000c10150a */
[----:B------:R-:W-:-:S03]  /*7780*/  IMAD.SHL.U32 R5, R222, 0x4, RZ ;  /* 0x00000004de057824 */ /* 0x000fc600078e00ff */
[----:B------:R3:W-:Y:S01]  /*7790*/  STG.E.U16 desc[UR10][R84.64], R42 ;  /* 0x0000002a54007986 */ /* 0x0007e2000c10150a */
[----:B-1----:R-:W-:-:S03]  /*77a0*/  PRMT R78, R39, 0x7632, R78 ;  /* 0x00007632274e7816 */ /* 0x002fc6000000004e */
[----:B------:R1:W-:Y:S01]  /*77b0*/  STG.E.U16 desc[UR10][R86.64], R43 ;  /* 0x0000002b56007986 */ /* 0x0003e2000c10150a */
[----:B--2---:R-:W-:Y:S02]  /*77c0*/  PRMT R83, R19, 0x7632, R83 ;  /* 0x0000763213537816 */ /* 0x004fe40000000053 */
[----:B------:R-:W-:Y:S01]  /*77d0*/  PRMT R82, R23, 0x7632, R82 ;  /* 0x0000763217527816 */ /* 0x000fe20000000052 */
[----:B------:R-:W-:Y:S01]  /*77e0*/  STG.E.U16 desc[UR10][R90.64], R45 ;  /* 0x0000002d5a007986 */ /* 0x000fe2000c10150a */
[----:B0-----:R-:W-:Y:S02]  /*77f0*/  PRMT R80, R7, 0x7632, R80 ;  /* 0x0000763207507816 */ /* 0x001fe40000000050 */
[----:B------:R-:W-:Y:S01]  /*7800*/  PRMT R81, R15, 0x7632, R81 ;  /* 0x000076320f517816 */ /* 0x000fe20000000051 */
[----:B------:R-:W-:Y:S01]  /*7810*/  STG.E.U16 desc[UR10][R96.64], R48 ;  /* 0x0000003060007986 */ /* 0x000fe2000c10150a */
[----:B---3--:R-:W-:Y:S02]  /*7820*/  PRMT R84, R27, 0x7632, R84 ;  /* 0x000076321b547816 */ /* 0x008fe40000000054 */
[----:B------:R-:W-:Y:S01]  /*7830*/  PRMT R85, R35, 0x7632, R85 ;  /* 0x0000763223557816 */ /* 0x000fe20000000055 */
[----:B------:R-:W-:Y:S01]  /*7840*/  STG.E.U16 desc[UR10][R100.64], R50 ;  /* 0x0000003264007986 */ /* 0x000fe2000c10150a */
[----:B-1----:R-:W-:-:S03]  /*7850*/  PRMT R86, R31, 0x7632, R86 ;  /* 0x000076321f567816 */ /* 0x002fc60000000056 */
[----:B------:R-:W-:Y:S04]  /*7860*/  STG.E.U16 desc[UR10][R102.64], R51 ;  /* 0x0000003366007986 */ /* 0x000fe8000c10150a */
[----:B------:R-:W-:Y:S04]  /*7870*/  STG.E.U16 desc[UR10][R104.64], R6 ;  /* 0x0000000668007986 */ /* 0x000fe8000c10150a */
[----:B------:R0:W-:Y:S04]  /*7880*/  STG.E.U16 desc[UR10][R106.64], R14 ;  /* 0x0000000e6a007986 */ /* 0x0001e8000c10150a */
[----:B------:R-:W-:Y:S04]  /*7890*/  STG.E.U16 desc[UR10][R108.64], R18 ;  /* 0x000000126c007986 */ /* 0x000fe8000c10150a */
[----:B------:R-:W-:Y:S04]  /*78a0*/  STG.E.U16 desc[UR10][R110.64], R22 ;  /* 0x000000166e007986 */ /* 0x000fe8000c10150a */
[----:B------:R-:W-:Y:S01]  /*78b0*/  STG.E.U16 desc[UR10][R112.64], R26 ;  /* 0x0000001a70007986 */ /* 0x000fe2000c10150a */
[----:B0-----:R-:W-:-:S03]  /*78c0*/  FFMA R14, R2, 0.69314718246459960938, R11 ;  /* 0x3f317218020e7823 */ /* 0x001fc6000000000b */
[----:B------:R-:W-:Y:S04]  /*78d0*/  STG.E.U16 desc[UR10][R118.64], R30 ;  /* 0x0000001e76007986 */ /* 0x000fe8000c10150a */
        /* <DEDUP_REMOVED lines=10> */
[----:B------:R0:W-:Y:S04]  /*7980*/  STG.E.U16 desc[UR10][R140.64], R7 ;  /* 0x000000078c007986 */ /* 0x0001e8000c10150a */
[----:B------:R1:W-:Y:S04]  /*7990*/  STG.E.U16 desc[UR10][R142.64], R15 ;  /* 0x0000000f8e007986 */ /* 0x0003e8000c10150a */
[----:B------:R2:W-:Y:S04]  /*79a0*/  STG.E.U16 desc[UR10][R144.64], R19 ;  /* 0x0000001390007986 */ /* 0x0005e8000c10150a */
[----:B------:R2:W-:Y:S01]  /*79b0*/  STG.E.U16 desc[UR10][R146.64], R23 ;  /* 0x0000001792007986 */ /* 0x0005e2000c10150a */
[----:B0-----:R-:W0:Y:S03]  /*79c0*/  LDC.64 R6, c[0x0][0x3a0] ;  /* 0x0000e800ff067b82 */ /* 0x001e260000000a00 */
[----:B------:R2:W-:Y:S01]  /*79d0*/  STG.E.U16 desc[UR10][R148.64], R27 ;  /* 0x0000001b94007986 */ /* 0x0005e2000c10150a */
[----:B-1----:R-:W-:Y:S01]  /*79e0*/  FFMA R15, R117, 0.69314718246459960938, R0 ;  /* 0x3f317218750f7823 */ /* 0x002fe20000000000 */
[----:B------:R-:W-:-:S02]  /*79f0*/  IMAD.HI R0, R222, 0x4, RZ ;  /* 0x00000004de007827 */ /* 0x000fc400078e02ff */
[----:B------:R2:W-:Y:S04]  /*7a00*/  STG.E.U16 desc[UR10][R150.64], R31 ;  /* 0x0000001f96007986 */ /* 0x0005e8000c10150a */
[----:B------:R2:W-:Y:S04]  /*7a10*/  STG.E.U16 desc[UR10][R152.64], R35 ;  /* 0x0000002398007986 */ /* 0x0005e8000c10150a */
[----:B------:R2:W-:Y:S04]  /*7a20*/  STG.E.U16 desc[UR10][R154.64], R39 ;  /* 0x000000279a007986 */ /* 0x0005e8000c10150a */
[----:B------:R2:W-:Y:S04]  /*7a30*/  STG.E.U16 desc[UR10][R160.64], R80 ;  /* 0x00000050a0007986 */ /* 0x0005e8000c10150a */
[----:B------:R2:W-:Y:S01]  /*7a40*/  STG.E.U16 desc[UR10][R162.64], R81 ;  /* 0x00000051a2007986 */ /* 0x0005e2000c10150a */
[----:B0-----:R-:W-:-:S03]  /*7a50*/  IADD3 R4, P1, P2, R5, UR7, R6 ;  /* 0x0000000705047c10 */ /* 0x001fc6000fa3e006 */
[----:B------:R2:W-:Y:S01]  /*7a60*/  STG.E.U16 desc[UR10][R166.64], R83 ;  /* 0x00000053a6007986 */ /* 0x0005e2000c10150a */
[----:B------:R-:W-:-:S03]  /*7a70*/  IADD3.X R5, PT, PT, R0, UR5, R7, P1, P2 ;  /* 0x0000000500057c10 */ /* 0x000fc60008fe4407 */
[----:B------:R2:W-:Y:S04]  /*7a80*/  STG.E.U16 desc[UR10][R164.64], R82 ;  /* 0x00000052a4007986 */ /* 0x0005e8000c10150a */
[----:B------:R2:W-:Y:S04]  /*7a90*/  STG.E.U16 desc[UR10][R168.64], R84 ;  /* 0x00000054a8007986 */ /* 0x0005e8000c10150a */
[----:B------:R2:W-:Y:S04]  /*7aa0*/  STG.E.U16 desc[UR10][R172.64], R86 ;  /* 0x00000056ac007986 */ /* 0x0005e8000c10150a */
[----:B------:R2:W-:Y:S04]  /*7ab0*/  STG.E.U16 desc[UR10][R170.64], R85 ;  /* 0x00000055aa007986 */ /* 0x0005e8000c10150a */
[----:B------:R2:W-:Y:S01]  /*7ac0*/  STG.E.U16 desc[UR10][R156.64], R78 ;  /* 0x0000004e9c007986 */ /* 0x0005e2000c10150a */
[----:B------:R-:W-:Y:S06]  /*7ad0*/  BAR.SYNC.DEFER_BLOCKING 0x0 ;  /* 0x0000000000007b1d */ /* 0x000fec0000010000 */
[----:B------:R2:W-:Y:S02]  /*7ae0*/  STS.128 [R10+UR6], R12 ;  /* 0x0000000c0a007988 */ /* 0x0005e40008000c06 */
[----:B------:R-:W-:Y:S06]  /*7af0*/  BAR.SYNC.DEFER_BLOCKING 0x0 ;  /* 0x0000000000007b1d */ /* 0x000fec0000010000 */
[----:B------:R-:W-:Y:S05]  /*7b00*/  @P0 EXIT ;  /* 0x000000000000094d */ /* 0x000fea0003800000 */
[----:B------:R-:W0:Y:S04]  /*7b10*/  LDS R3, [R3] ;  /* 0x0000000003037984 */ /* 0x000e280000000800 */
[----:B0-----:R-:W-:Y:S01]  /*7b20*/  STG.E desc[UR10][R4.64], R3 ;  /* 0x0000000304007986 */ /* 0x001fe2000c10190a */
[----:B------:R-:W-:Y:S05]  /*7b30*/  EXIT ;  /* 0x000000000000794d */ /* 0x000fea0003800000 */
.L_x_2:
[----:B------:R-:W-:-:S00]  /*7b40*/  BRA `(.L_x_2) ;  /* 0xfffffffc00fc7947 */ /* 0x000fc0000383ffff */
[----:B------:R-:W-:-:S00]  /*7b50*/  NOP ;  /* 0x0000000000007918 */ /* 0x000fc00000000000 */
        /* <DEDUP_REMOVED lines=10> */
.L_x_3:


//--------------------- .nv.global.init           --------------------------
	.section	.nv.global.init,"aw",@progbits
.nv.global.init:
	.type		_$_str,@object
	.size		_$_str,(.L_0 - _$_str)
_$_str:
        /*0000*/ 	.byte	0x5f, 0x5f, 0x43, 0x55, 0x44, 0x41, 0x5f, 0x46, 0x54, 0x5a, 0x00
.L_0:


//--------------------- .nv.shared.attn_fwd       --------------------------
	.section	.nv.shared.attn_fwd,"aw",@nobits
	.sectionflags	@""
	.align	16
	.zero		1024


//--------------------- .nv.shared.reserved.0     --------------------------
	.section	.nv.shared.reserved.0,"aw",@nobits
	.weak		__nv_reservedSMEM_offset_0_alias
	.size		__nv_reservedSMEM_offset_0_alias, 0, 64
	.other		__nv_reservedSMEM_offset_0_alias,@"STO_CUDA_RESERVED_SHARED STV_DEFAULT"
__nv_reservedSMEM_offset_0_alias:
	.zero		0
	.zero		64


//--------------------- .nv.constant0.attn_fwd    --------------------------
	.section	.nv.constant0.attn_fwd,"a",@progbits
	.sectionflags	@""
	.align	4
.nv.constant0.attn_fwd:
	.zero		1032


//--------------------- SYMBOLS --------------------------

	.type		.nv.reservedSmem.offset0,@object
	.size		.nv.reservedSmem.offset0,0x4
	.type		.nv.reservedSmem.cap,@object
	.size		.nv.reservedSmem.cap,0x4
